	.target	sm_90a

	.elftype	@"ET_EXEC"


//--------------------- .note.nv.tkinfo           --------------------------
	.section	.note.nv.tkinfo,"",@"SHT_NOTE"
	.sectionflags	@"SHF_NOTE_NV_TKINFO"
	.tkinfo
        /*0018*/ 	.word	0x00000002
        /*0030*/ 	.string	""
        /*0030*/ 	.string	"ptxas"
        /*0030*/ 	.string	"Cuda compilation tools, release 13.0, V13.0.88"
        /*0030*/ 	.string	"Build cuda_13.0.r13.0/compiler.36424714_0"
        /*0030*/ 	.string	"-arch sm_90a -m 64 "



//--------------------- .note.nv.cuinfo           --------------------------
	.section	.note.nv.cuinfo,"",@"SHT_NOTE"
	.sectionflags	@"SHF_NOTE_NV_CUINFO"
        /*0018*/ 	.short	0x0002
        /*001a*/ 	.short	0x005a
        /*001c*/ 	.short	0x0082
	.zero		2


//--------------------- .nv.info                  --------------------------
	.section	.nv.info,"",@"SHT_CUDA_INFO"
	.align	4


	//----- nvinfo : EIATTR_REGCOUNT
	.align		4
        /*0000*/ 	.byte	0x04, 0x2f
        /*0002*/ 	.short	(.L_15 - .L_14)
	.align		4
.L_14:
        /*0004*/ 	.word	index@(_ZN7cutlass13device_kernelINS_4gemm6kernel13GemmUniversalIN4cute5tupleIJiiiiEEENS1_10collective13CollectiveMmaINS1_34MainloopSm90TmaGmmaWarpSpecializedILi2ENS5_IJNS4_1CILi8EEENSA_ILi1EEESC_EEENS1_35KernelTmaWarpSpecializedCooperativeEEENS5_IJNSA_ILi256EEENSA_ILi64EEENSA_ILi128EEEEEENS_10bfloat16_tENS5_IJlSC_lEEESK_SL_NS4_8TiledMMAINS4_8MMA_AtomIJNS4_4SM904GMMA27MMA_64x64x16_F32BF16BF16_SSILNSP_5MajorE0ELSR_0ELNSP_7ScaleInE1ELSS_1EEEEEENS4_6LayoutINS5_IJNSA_ILi2EEESC_SC_EEENS5_IJSC_NSA_ILi0EEESY_EEEEENS5_IJNS4_10UnderscoreES11_S11_EEEEENS4_13SM90_TMA_LOADENS4_14ComposedLayoutINS4_7SwizzleILi3ELi4ELi3EEENS4_18smem_ptr_flag_bitsILi16EEENSV_INS5_IJSB_SH_EEENS5_IJSH_SC_EEEEEEEvNS4_8identityENS4_23SM90_TMA_LOAD_MULTICASTES1D_vS1E_EENS_8epilogue10collective6detail29Sm90TmaWarpSpecializedAdapterINS1I_15DefaultEpilogueISK_SL_SL_NS1H_6thread17LinearCombinationISK_Li1EffLNS1M_9ScaleType4KindE0ELNS_15FloatRoundStyleE2ESK_EENS1_15EpilogueDefaultEEEEEvvEEEEvNT_6ParamsE)
        /*0008*/ 	.word	0x000000a8


	//----- nvinfo : EIATTR_FRAME_SIZE
	.align		4
.L_15:
        /*000c*/ 	.byte	0x04, 0x11
        /*000e*/ 	.short	(.L_17 - .L_16)
	.align		4
.L_16:
        /*0010*/ 	.word	index@(_ZN7cutlass13device_kernelINS_4gemm6kernel13GemmUniversalIN4cute5tupleIJiiiiEEENS1_10collective13CollectiveMmaINS1_34MainloopSm90TmaGmmaWarpSpecializedILi2ENS5_IJNS4_1CILi8EEENSA_ILi1EEESC_EEENS1_35KernelTmaWarpSpecializedCooperativeEEENS5_IJNSA_ILi256EEENSA_ILi64EEENSA_ILi128EEEEEENS_10bfloat16_tENS5_IJlSC_lEEESK_SL_NS4_8TiledMMAINS4_8MMA_AtomIJNS4_4SM904GMMA27MMA_64x64x16_F32BF16BF16_SSILNSP_5MajorE0ELSR_0ELNSP_7ScaleInE1ELSS_1EEEEEENS4_6LayoutINS5_IJNSA_ILi2EEESC_SC_EEENS5_IJSC_NSA_ILi0EEESY_EEEEENS5_IJNS4_10UnderscoreES11_S11_EEEEENS4_13SM90_TMA_LOADENS4_14ComposedLayoutINS4_7SwizzleILi3ELi4ELi3EEENS4_18smem_ptr_flag_bitsILi16EEENSV_INS5_IJSB_SH_EEENS5_IJSH_SC_EEEEEEEvNS4_8identityENS4_23SM90_TMA_LOAD_MULTICASTES1D_vS1E_EENS_8epilogue10collective6detail29Sm90TmaWarpSpecializedAdapterINS1I_15DefaultEpilogueISK_SL_SL_NS1H_6thread17LinearCombinationISK_Li1EffLNS1M_9ScaleType4KindE0ELNS_15FloatRoundStyleE2ESK_EENS1_15EpilogueDefaultEEEEEvvEEEEvNT_6ParamsE)
        /*0014*/ 	.word	0x00000000


	//----- nvinfo : EIATTR_MIN_STACK_SIZE
	.align		4
.L_17:
        /*0018*/ 	.byte	0x04, 0x12
        /*001a*/ 	.short	(.L_19 - .L_18)
	.align		4
.L_18:
        /*001c*/ 	.word	index@(_ZN7cutlass13device_kernelINS_4gemm6kernel13GemmUniversalIN4cute5tupleIJiiiiEEENS1_10collective13CollectiveMmaINS1_34MainloopSm90TmaGmmaWarpSpecializedILi2ENS5_IJNS4_1CILi8EEENSA_ILi1EEESC_EEENS1_35KernelTmaWarpSpecializedCooperativeEEENS5_IJNSA_ILi256EEENSA_ILi64EEENSA_ILi128EEEEEENS_10bfloat16_tENS5_IJlSC_lEEESK_SL_NS4_8TiledMMAINS4_8MMA_AtomIJNS4_4SM904GMMA27MMA_64x64x16_F32BF16BF16_SSILNSP_5MajorE0ELSR_0ELNSP_7ScaleInE1ELSS_1EEEEEENS4_6LayoutINS5_IJNSA_ILi2EEESC_SC_EEENS5_IJSC_NSA_ILi0EEESY_EEEEENS5_IJNS4_10UnderscoreES11_S11_EEEEENS4_13SM90_TMA_LOADENS4_14ComposedLayoutINS4_7SwizzleILi3ELi4ELi3EEENS4_18smem_ptr_flag_bitsILi16EEENSV_INS5_IJSB_SH_EEENS5_IJSH_SC_EEEEEEEvNS4_8identityENS4_23SM90_TMA_LOAD_MULTICASTES1D_vS1E_EENS_8epilogue10collective6detail29Sm90TmaWarpSpecializedAdapterINS1I_15DefaultEpilogueISK_SL_SL_NS1H_6thread17LinearCombinationISK_Li1EffLNS1M_9ScaleType4KindE0ELNS_15FloatRoundStyleE2ESK_EENS1_15EpilogueDefaultEEEEEvvEEEEvNT_6ParamsE)
        /*0020*/ 	.word	0x00000000
.L_19:


//--------------------- .nv.compat                --------------------------
	.section	.nv.compat,"",@"SHT_CUDA_COMPAT_INFO"
	.align	4
        /*0000*/ 	.byte	0x02, 0x09, 0x01, 0x00, 0x02, 0x02, 0x04, 0x00, 0x02, 0x05, 0x05, 0x00, 0x03, 0x07, 0x01, 0x01
        /*0010*/ 	.byte	0x02, 0x03, 0x01, 0x00, 0x02, 0x06, 0x01, 0x00, 0x04, 0x0b, 0x08, 0x00, 0x00, 0x00, 0x00, 0x00
        /*0020*/ 	.byte	0x00, 0x00, 0x00, 0x00


//--------------------- .nv.info._ZN7cutlass13device_kernelINS_4gemm6kernel13GemmUniversalIN4cute5tupleIJiiiiEEENS1_10collective13CollectiveMmaINS1_34MainloopSm90TmaGmmaWarpSpecializedILi2ENS5_IJNS4_1CILi8EEENSA_ILi1EEESC_EEENS1_35KernelTmaWarpSpecializedCooperativeEEENS5_IJNSA_ILi256EEENSA_ILi64EEENSA_ILi128EEEEEENS_10bfloat16_tENS5_IJlSC_lEEESK_SL_NS4_8TiledMMAINS4_8MMA_AtomIJNS4_4SM904GMMA27MMA_64x64x16_F32BF16BF16_SSILNSP_5MajorE0ELSR_0ELNSP_7ScaleInE1ELSS_1EEEEEENS4_6LayoutINS5_IJNSA_ILi2EEESC_SC_EEENS5_IJSC_NSA_ILi0EEESY_EEEEENS5_IJNS4_10UnderscoreES11_S11_EEEEENS4_13SM90_TMA_LOADENS4_14ComposedLayoutINS4_7SwizzleILi3ELi4ELi3EEENS4_18smem_ptr_flag_bitsILi16EEENSV_INS5_IJSB_SH_EEENS5_IJSH_SC_EEEEEEEvNS4_8identityENS4_23SM90_TMA_LOAD_MULTICASTES1D_vS1E_EENS_8epilogue10collective6detail29Sm90TmaWarpSpecializedAdapterINS1I_15DefaultEpilogueISK_SL_SL_NS1H_6thread17LinearCombinationISK_Li1EffLNS1M_9ScaleType4KindE0ELNS_15FloatRoundStyleE2ESK_EENS1_15EpilogueDefaultEEEEEvvEEEEvNT_6ParamsE --------------------------
	.section	.nv.info._ZN7cutlass13device_kernelINS_4gemm6kernel13GemmUniversalIN4cute5tupleIJiiiiEEENS1_10collective13CollectiveMmaINS1_34MainloopSm90TmaGmmaWarpSpecializedILi2ENS5_IJNS4_1CILi8EEENSA_ILi1EEESC_EEENS1_35KernelTmaWarpSpecializedCooperativeEEENS5_IJNSA_ILi256EEENSA_ILi64EEENSA_ILi128EEEEEENS_10bfloat16_tENS5_IJlSC_lEEESK_SL_NS4_8TiledMMAINS4_8MMA_AtomIJNS4_4SM904GMMA27MMA_64x64x16_F32BF16BF16_SSILNSP_5MajorE0ELSR_0ELNSP_7ScaleInE1ELSS_1EEEEEENS4_6LayoutINS5_IJNSA_ILi2EEESC_SC_EEENS5_IJSC_NSA_ILi0EEESY_EEEEENS5_IJNS4_10UnderscoreES11_S11_EEEEENS4_13SM90_TMA_LOADENS4_14ComposedLayoutINS4_7SwizzleILi3ELi4ELi3EEENS4_18smem_ptr_flag_bitsILi16EEENSV_INS5_IJSB_SH_EEENS5_IJSH_SC_EEEEEEEvNS4_8identityENS4_23SM90_TMA_LOAD_MULTICASTES1D_vS1E_EENS_8epilogue10collective6detail29Sm90TmaWarpSpecializedAdapterINS1I_15DefaultEpilogueISK_SL_SL_NS1H_6thread17LinearCombinationISK_Li1EffLNS1M_9ScaleType4KindE0ELNS_15FloatRoundStyleE2ESK_EENS1_15EpilogueDefaultEEEEEvvEEEEvNT_6ParamsE,"",@"SHT_CUDA_INFO"
	.sectionflags	@""
	.align	4


	//----- nvinfo : EIATTR_CUDA_API_VERSION
	.align		4
        /*0000*/ 	.byte	0x04, 0x37
        /*0002*/ 	.short	(.L_21 - .L_20)
.L_20:
        /*0004*/ 	.word	0x00000082


	//----- nvinfo : EIATTR_KPARAM_INFO
	.align		4
.L_21:
        /*0008*/ 	.byte	0x04, 0x17
        /*000a*/ 	.short	(.L_23 - .L_22)
.L_22:
        /*000c*/ 	.word	0x00000000
        /*0010*/ 	.short	0x0000
        /*0012*/ 	.short	0x0070
        /*0014*/ 	.byte	0x00, 0xf0, 0x01, 0x10


	//----- nvinfo : EIATTR_SPARSE_MMA_MASK
	.align		4
.L_23:
        /*0018*/ 	.byte	0x03, 0x50
        /*001a*/ 	.short	0x0000


	//----- nvinfo : EIATTR_MAXREG_COUNT
	.align		4
        /*001c*/ 	.byte	0x03, 0x1b
        /*001e*/ 	.short	0x00a8


	//----- nvinfo : EIATTR_NUM_BARRIERS
	.align		4
        /*0020*/ 	.byte	0x02, 0x4c
        /*0022*/ 	.byte	0x01
	.zero		1


	//----- nvinfo : EIATTR_EXTERNS
	.align		4
        /*0024*/ 	.byte	0x04, 0x0f
        /*0026*/ 	.short	(.L_25 - .L_24)


	//   ....[0]....
	.align		4
.L_24:
        /*0028*/ 	.word	index@(__assertfail)


	//----- nvinfo : EIATTR_MERCURY_ISA_VERSION
	.align		4
.L_25:
        /*002c*/ 	.byte	0x03, 0x5f
        /*002e*/ 	.short	0x0101


	//----- nvinfo : EIATTR_INT_WARP_WIDE_INSTR_OFFSETS
	.align		4
        /*0030*/ 	.byte	0x04, 0x31
        /*0032*/ 	.short	(.L_27 - .L_26)


	//   ....[0]....
.L_26:
        /*0034*/ 	.word	0x000004b0


	//   ....[1]....
        /*0038*/ 	.word	0x000005a0


	//   ....[2]....
        /*003c*/ 	.word	0x00000680


	//   ....[3]....
        /*0040*/ 	.word	0x00002890


	//----- nvinfo : EIATTR_COOP_GROUP_MASK_REGIDS
	.align		4
.L_27:
        /*0044*/ 	.byte	0x04, 0x29
        /*0046*/ 	.short	(.L_29 - .L_28)


	//   ....[0]....
.L_28:
        /*0048*/ 	.word	0xffffffff


	//   ....[1]....
        /*004c*/ 	.word	0xffffffff


	//   ....[2]....
        /*0050*/ 	.word	0xffffffff


	//   ....[3]....
        /*0054*/ 	.word	0xffffffff


	//   ....[4]....
        /*0058*/ 	.word	0xffffffff


	//   ....[5]....
        /*005c*/ 	.word	0xffffffff


	//----- nvinfo : EIATTR_COOP_GROUP_INSTR_OFFSETS
	.align		4
.L_29:
        /*0060*/ 	.byte	0x04, 0x28
        /*0062*/ 	.short	(.L_31 - .L_30)


	//   ....[0]....
.L_30:
        /*0064*/ 	.word	0x00000060


	//   ....[1]....
        /*0068*/ 	.word	0x00000070


	//   ....[2]....
        /*006c*/ 	.word	0x00000130


	//   ....[3]....
        /*0070*/ 	.word	0x000002b0


	//   ....[4]....
        /*0074*/ 	.word	0x000007c0


	//   ....[5]....
        /*0078*/ 	.word	0x00001480


	//----- nvinfo : EIATTR_REG_RECONFIG
	.align		4
.L_31:
        /*007c*/ 	.byte	0x01, 0x54
	.zero		2


	//----- nvinfo : EIATTR_SYSCALL_OFFSETS
	.align		4
        /*0080*/ 	.byte	0x04, 0x46
        /*0082*/ 	.short	(.L_33 - .L_32)


	//   ....[0]....
.L_32:
        /*0084*/ 	.word	0x00001670


	//----- nvinfo : EIATTR_MBARRIER_INSTR_OFFSETS
	.align		4
.L_33:
        /*0088*/ 	.byte	0x04, 0x39
        /*008a*/ 	.short	(.L_35 - .L_34)


	//   ....[0]....
.L_34:
        /*008c*/ 	.word	0x00000260
        /*0090*/ 	.word	0x000000ff
        /*0094*/ 	.word	0x00000000
        /*0098*/ 	.short	0x0100
        /*009a*/ 	.byte	0x08
	.zero		1


	//   ....[1]....
        /*009c*/ 	.word	0x00000270
        /*00a0*/ 	.word	0x000000ff
        /*00a4*/ 	.word	0x00000010
        /*00a8*/ 	.short	0x0100
        /*00aa*/ 	.byte	0x08
	.zero		1


	//   ....[2]....
        /*00ac*/ 	.word	0x00000280
        /*00b0*/ 	.word	0x000000ff
        /*00b4*/ 	.word	0x00000008
        /*00b8*/ 	.short	0x0100
        /*00ba*/ 	.byte	0x08
	.zero		1


	//   ....[3]....
        /*00bc*/ 	.word	0x00000290
        /*00c0*/ 	.word	0x000000ff
        /*00c4*/ 	.word	0x00000018
        /*00c8*/ 	.short	0x0100
        /*00ca*/ 	.byte	0x08
	.zero		1


	//   ....[4]....
        /*00cc*/ 	.word	0x00000700
        /*00d0*/ 	.word	0x000000ff
        /*00d4*/ 	.word	0x00000030
        /*00d8*/ 	.short	0x0100
        /*00da*/ 	.byte	0x06
	.zero		1


	//   ....[5]....
        /*00dc*/ 	.word	0x00000770
        /*00e0*/ 	.word	0x000000ff
        /*00e4*/ 	.word	0x00000038
        /*00e8*/ 	.short	0x0100
        /*00ea*/ 	.byte	0x06
	.zero		1


	//   ....[6]....
        /*00ec*/ 	.word	0x00001730
        /*00f0*/ 	.word	0x00000003
        /*00f4*/ 	.word	0x00000000
        /*00f8*/ 	.short	0x010a
        /*00fa*/ 	.byte	0x3f
	.zero		1


	//   ....[7]....
        /*00fc*/ 	.word	0x00001790
        /*0100*/ 	.word	0x00000003
        /*0104*/ 	.word	0x00000000
        /*0108*/ 	.short	0x010a
        /*010a*/ 	.byte	0x3f
	.zero		1


	//   ....[8]....
        /*010c*/ 	.word	0x00001fe0
        /*0110*/ 	.word	0x00000005
        /*0114*/ 	.word	0x00000000
        /*0118*/ 	.short	0x010a
        /*011a*/ 	.byte	0x3f
	.zero		1


	//   ....[9]....
        /*011c*/ 	.word	0x00002020
        /*0120*/ 	.word	0x00000005
        /*0124*/ 	.word	0x00000000
        /*0128*/ 	.short	0x010a
        /*012a*/ 	.byte	0x3f
	.zero		1


	//   ....[10]....
        /*012c*/ 	.word	0x00002740
        /*0130*/ 	.word	0x00000005
        /*0134*/ 	.word	0x00000000
        /*0138*/ 	.short	0x0101
        /*013a*/ 	.byte	0x3f
	.zero		1


	//   ....[11]....
        /*013c*/ 	.word	0x00002900
        /*0140*/ 	.word	0x00000003
        /*0144*/ 	.word	0x00000000
        /*0148*/ 	.short	0x0101
        /*014a*/ 	.byte	0x3f
	.zero		1


	//   ....[12]....
        /*014c*/ 	.word	0x00008410
        /*0150*/ 	.word	0x00000017
        /*0154*/ 	.word	0x00000010
        /*0158*/ 	.short	0x010a
        /*015a*/ 	.byte	0x3f
	.zero		1


	//   ....[13]....
        /*015c*/ 	.word	0x00008890
        /*0160*/ 	.word	0x00000005
        /*0164*/ 	.word	0x00000038
        /*0168*/ 	.short	0x0101
        /*016a*/ 	.byte	0x3f
	.zero		1


	//   ....[14]....
        /*016c*/ 	.word	0x00008fb0
        /*0170*/ 	.word	0x00000007
        /*0174*/ 	.word	0x00000000
        /*0178*/ 	.short	0x010a
        /*017a*/ 	.byte	0x3f
	.zero		1


	//   ....[15]....
        /*017c*/ 	.word	0x00009030
        /*0180*/ 	.word	0x00000005
        /*0184*/ 	.word	0x00000000
        /*0188*/ 	.short	0x010a
        /*018a*/ 	.byte	0x3f
	.zero		1


	//   ....[16]....
        /*018c*/ 	.word	0x00009090
        /*0190*/ 	.word	0x00000003
        /*0194*/ 	.word	0x00000000
        /*0198*/ 	.short	0x010a
        /*019a*/ 	.byte	0x3f
	.zero		1


	//   ....[17]....
        /*019c*/ 	.word	0x000090e0
        /*01a0*/ 	.word	0x00000005
        /*01a4*/ 	.word	0x00000000
        /*01a8*/ 	.short	0x010a
        /*01aa*/ 	.byte	0x3f
	.zero		1


	//   ....[18]....
        /*01ac*/ 	.word	0x000091b0
        /*01b0*/ 	.word	0x00000017
        /*01b4*/ 	.word	0x00000010
        /*01b8*/ 	.short	0x010a
        /*01ba*/ 	.byte	0x3f
	.zero		1


	//   ....[19]....
        /*01bc*/ 	.word	0x00009280
        /*01c0*/ 	.word	0x00000007
        /*01c4*/ 	.word	0x00000000
        /*01c8*/ 	.short	0x010a
        /*01ca*/ 	.byte	0x3f
	.zero		1


	//----- nvinfo : EIATTR_NUM_MBARRIERS
	.align		4
.L_35:
        /*01cc*/ 	.byte	0x03, 0x38
        /*01ce*/ 	.short	0x0006


	//----- nvinfo : EIATTR_EXIT_INSTR_OFFSETS
	.align		4
        /*01d0*/ 	.byte	0x04, 0x1c
        /*01d2*/ 	.short	(.L_37 - .L_36)


	//   ....[0]....
.L_36:
        /*01d4*/ 	.word	0x000009a0


	//   ....[1]....
        /*01d8*/ 	.word	0x000011c0


	//   ....[2]....
        /*01dc*/ 	.word	0x00007b90


	//   ....[3]....
        /*01e0*/ 	.word	0x000080f0


	//   ....[4]....
        /*01e4*/ 	.word	0x00009080


	//----- nvinfo : EIATTR_MAX_THREADS
	.align		4
.L_37:
        /*01e8*/ 	.byte	0x04, 0x05
        /*01ea*/ 	.short	(.L_39 - .L_38)
.L_38:
        /*01ec*/ 	.word	0x00000180
        /*01f0*/ 	.word	0x00000001
        /*01f4*/ 	.word	0x00000001


	//----- nvinfo : EIATTR_CRS_STACK_SIZE
	.align		4
.L_39:
        /*01f8*/ 	.byte	0x04, 0x1e
        /*01fa*/ 	.short	(.L_41 - .L_40)
.L_40:
        /*01fc*/ 	.word	0x00000000


	//----- nvinfo : EIATTR_CBANK_PARAM_SIZE
	.align		4
.L_41:
        /*0200*/ 	.byte	0x03, 0x19
        /*0202*/ 	.short	0x0470


	//----- nvinfo : EIATTR_PARAM_CBANK
	.align		4
        /*0204*/ 	.byte	0x04, 0x0a
        /*0206*/ 	.short	(.L_43 - .L_42)
	.align		4
.L_42:
        /*0208*/ 	.word	index@(.nv.constant0._ZN7cutlass13device_kernelINS_4gemm6kernel13GemmUniversalIN4cute5tupleIJiiiiEEENS1_10collective13CollectiveMmaINS1_34MainloopSm90TmaGmmaWarpSpecializedILi2ENS5_IJNS4_1CILi8EEENSA_ILi1EEESC_EEENS1_35KernelTmaWarpSpecializedCooperativeEEENS5_IJNSA_ILi256EEENSA_ILi64EEENSA_ILi128EEEEEENS_10bfloat16_tENS5_IJlSC_lEEESK_SL_NS4_8TiledMMAINS4_8MMA_AtomIJNS4_4SM904GMMA27MMA_64x64x16_F32BF16BF16_SSILNSP_5MajorE0ELSR_0ELNSP_7ScaleInE1ELSS_1EEEEEENS4_6LayoutINS5_IJNSA_ILi2EEESC_SC_EEENS5_IJSC_NSA_ILi0EEESY_EEEEENS5_IJNS4_10UnderscoreES11_S11_EEEEENS4_13SM90_TMA_LOADENS4_14ComposedLayoutINS4_7SwizzleILi3ELi4ELi3EEENS4_18smem_ptr_flag_bitsILi16EEENSV_INS5_IJSB_SH_EEENS5_IJSH_SC_EEEEEEEvNS4_8identityENS4_23SM90_TMA_LOAD_MULTICASTES1D_vS1E_EENS_8epilogue10collective6detail29Sm90TmaWarpSpecializedAdapterINS1I_15DefaultEpilogueISK_SL_SL_NS1H_6thread17LinearCombinationISK_Li1EffLNS1M_9ScaleType4KindE0ELNS_15FloatRoundStyleE2ESK_EENS1_15EpilogueDefaultEEEEEvvEEEEvNT_6ParamsE)
        /*020c*/ 	.short	0x0210
        /*020e*/ 	.short	0x0470


	//----- nvinfo : EIATTR_SW_WAR
	.align		4
.L_43:
        /*0210*/ 	.byte	0x04, 0x36
        /*0212*/ 	.short	(.L_45 - .L_44)
.L_44:
        /*0214*/ 	.word	0x00000008
.L_45:


//--------------------- .nv.callgraph             --------------------------
	.section	.nv.callgraph,"",@"SHT_CUDA_CALLGRAPH"
	.align	4
	.sectionentsize	8
	.align		4
        /*0000*/ 	.word	0x00000000
	.align		4
        /*0004*/ 	.word	0xffffffff
	.align		4
        /*0008*/ 	.word	index@(_ZN7cutlass13device_kernelINS_4gemm6kernel13GemmUniversalIN4cute5tupleIJiiiiEEENS1_10collective13CollectiveMmaINS1_34MainloopSm90TmaGmmaWarpSpecializedILi2ENS5_IJNS4_1CILi8EEENSA_ILi1EEESC_EEENS1_35KernelTmaWarpSpecializedCooperativeEEENS5_IJNSA_ILi256EEENSA_ILi64EEENSA_ILi128EEEEEENS_10bfloat16_tENS5_IJlSC_lEEESK_SL_NS4_8TiledMMAINS4_8MMA_AtomIJNS4_4SM904GMMA27MMA_64x64x16_F32BF16BF16_SSILNSP_5MajorE0ELSR_0ELNSP_7ScaleInE1ELSS_1EEEEEENS4_6LayoutINS5_IJNSA_ILi2EEESC_SC_EEENS5_IJSC_NSA_ILi0EEESY_EEEEENS5_IJNS4_10UnderscoreES11_S11_EEEEENS4_13SM90_TMA_LOADENS4_14ComposedLayoutINS4_7SwizzleILi3ELi4ELi3EEENS4_18smem_ptr_flag_bitsILi16EEENSV_INS5_IJSB_SH_EEENS5_IJSH_SC_EEEEEEEvNS4_8identityENS4_23SM90_TMA_LOAD_MULTICASTES1D_vS1E_EENS_8epilogue10collective6detail29Sm90TmaWarpSpecializedAdapterINS1I_15DefaultEpilogueISK_SL_SL_NS1H_6thread17LinearCombinationISK_Li1EffLNS1M_9ScaleType4KindE0ELNS_15FloatRoundStyleE2ESK_EENS1_15EpilogueDefaultEEEEEvvEEEEvNT_6ParamsE)
	.align		4
        /*000c*/ 	.word	index@(__assertfail)
	.align		4
        /*0010*/ 	.word	0x00000000
	.align		4
        /*0014*/ 	.word	0xfffffffe
	.align		4
        /*0018*/ 	.word	0x00000000
	.align		4
        /*001c*/ 	.word	0xfffffffd
	.align		4
        /*0020*/ 	.word	0x00000000
	.align		4
        /*0024*/ 	.word	0xfffffffc


//--------------------- .nv.constant4             --------------------------
	.section	.nv.constant4,"a",@progbits
	.align	8
	.align		8
.nv.constant4:
        /*0000*/ 	.dword	__assertfail
	.align		8
        /*0008*/ 	.dword	__unnamed_1
	.align		8
        /*0010*/ 	.dword	_ZN40_INTERNAL_8281cd17_4_k_cu_edfe2ec4_229204cuda3std3__45__cpo5beginE
	.align		8
        /*0018*/ 	.dword	_ZN40_INTERNAL_8281cd17_4_k_cu_edfe2ec4_229204cuda3std3__45__cpo3endE
	.align		8
        /*0020*/ 	.dword	_ZN40_INTERNAL_8281cd17_4_k_cu_edfe2ec4_229204cuda3std3__45__cpo6cbeginE
	.align		8
        /*0028*/ 	.dword	_ZN40_INTERNAL_8281cd17_4_k_cu_edfe2ec4_229204cuda3std3__45__cpo4cendE
	.align		8
        /*0030*/ 	.dword	_ZN40_INTERNAL_8281cd17_4_k_cu_edfe2ec4_229204cuda3std3__442_GLOBAL__N__8281cd17_4_k_cu_edfe2ec4_229206ignoreE
	.align		8
        /*0038*/ 	.dword	_ZN40_INTERNAL_8281cd17_4_k_cu_edfe2ec4_229204cuda3std3__419piecewise_constructE
	.align		8
        /*0040*/ 	.dword	_ZN40_INTERNAL_8281cd17_4_k_cu_edfe2ec4_229204cuda3std3__48in_placeE
	.align		8
        /*0048*/ 	.dword	_ZN40_INTERNAL_8281cd17_4_k_cu_edfe2ec4_229204cuda3std6ranges3__45__cpo4swapE
	.align		8
        /*0050*/ 	.dword	_ZN40_INTERNAL_8281cd17_4_k_cu_edfe2ec4_229204cuda3std6ranges3__45__cpo9iter_moveE
	.align		8
        /*0058*/ 	.dword	_ZN40_INTERNAL_8281cd17_4_k_cu_edfe2ec4_229204cute7productE
	.align		8
        /*0060*/ 	.dword	_ZN40_INTERNAL_8281cd17_4_k_cu_edfe2ec4_229204cute1_E
	.align		8
        /*0068*/ 	.dword	$str$22
	.align		8
        /*0070*/ 	.dword	$str$23


//--------------------- .text._ZN7cutlass13device_kernelINS_4gemm6kernel13GemmUniversalIN4cute5tupleIJiiiiEEENS1_10collective13CollectiveMmaINS1_34MainloopSm90TmaGmmaWarpSpecializedILi2ENS5_IJNS4_1CILi8EEENSA_ILi1EEESC_EEENS1_35KernelTmaWarpSpecializedCooperativeEEENS5_IJNSA_ILi256EEENSA_ILi64EEENSA_ILi128EEEEEENS_10bfloat16_tENS5_IJlSC_lEEESK_SL_NS4_8TiledMMAINS4_8MMA_AtomIJNS4_4SM904GMMA27MMA_64x64x16_F32BF16BF16_SSILNSP_5MajorE0ELSR_0ELNSP_7ScaleInE1ELSS_1EEEEEENS4_6LayoutINS5_IJNSA_ILi2EEESC_SC_EEENS5_IJSC_NSA_ILi0EEESY_EEEEENS5_IJNS4_10UnderscoreES11_S11_EEEEENS4_13SM90_TMA_LOADENS4_14ComposedLayoutINS4_7SwizzleILi3ELi4ELi3EEENS4_18smem_ptr_flag_bitsILi16EEENSV_INS5_IJSB_SH_EEENS5_IJSH_SC_EEEEEEEvNS4_8identityENS4_23SM90_TMA_LOAD_MULTICASTES1D_vS1E_EENS_8epilogue10collective6detail29Sm90TmaWarpSpecializedAdapterINS1I_15DefaultEpilogueISK_SL_SL_NS1H_6thread17LinearCombinationISK_Li1EffLNS1M_9ScaleType4KindE0ELNS_15FloatRoundStyleE2ESK_EENS1_15EpilogueDefaultEEEEEvvEEEEvNT_6ParamsE --------------------------
	.section	.text._ZN7cutlass13device_kernelINS_4gemm6kernel13GemmUniversalIN4cute5tupleIJiiiiEEENS1_10collective13CollectiveMmaINS1_34MainloopSm90TmaGmmaWarpSpecializedILi2ENS5_IJNS4_1CILi8EEENSA_ILi1EEESC_EEENS1_35KernelTmaWarpSpecializedCooperativeEEENS5_IJNSA_ILi256EEENSA_ILi64EEENSA_ILi128EEEEEENS_10bfloat16_tENS5_IJlSC_lEEESK_SL_NS4_8TiledMMAINS4_8MMA_AtomIJNS4_4SM904GMMA27MMA_64x64x16_F32BF16BF16_SSILNSP_5MajorE0ELSR_0ELNSP_7ScaleInE1ELSS_1EEEEEENS4_6LayoutINS5_IJNSA_ILi2EEESC_SC_EEENS5_IJSC_NSA_ILi0EEESY_EEEEENS5_IJNS4_10UnderscoreES11_S11_EEEEENS4_13SM90_TMA_LOADENS4_14ComposedLayoutINS4_7SwizzleILi3ELi4ELi3EEENS4_18smem_ptr_flag_bitsILi16EEENSV_INS5_IJSB_SH_EEENS5_IJSH_SC_EEEEEEEvNS4_8identityENS4_23SM90_TMA_LOAD_MULTICASTES1D_vS1E_EENS_8epilogue10collective6detail29Sm90TmaWarpSpecializedAdapterINS1I_15DefaultEpilogueISK_SL_SL_NS1H_6thread17LinearCombinationISK_Li1EffLNS1M_9ScaleType4KindE0ELNS_15FloatRoundStyleE2ESK_EENS1_15EpilogueDefaultEEEEEvvEEEEvNT_6ParamsE,"ax",@progbits
	.align	128
.text._ZN7cutlass13device_kernelINS_4gemm6kernel13GemmUniversalIN4cute5tupleIJiiiiEEENS1_10collective13CollectiveMmaINS1_34MainloopSm90TmaGmmaWarpSpecializedILi2ENS5_IJNS4_1CILi8EEENSA_ILi1EEESC_EEENS1_35KernelTmaWarpSpecializedCooperativeEEENS5_IJNSA_ILi256EEENSA_ILi64EEENSA_ILi128EEEEEENS_10bfloat16_tENS5_IJlSC_lEEESK_SL_NS4_8TiledMMAINS4_8MMA_AtomIJNS4_4SM904GMMA27MMA_64x64x16_F32BF16BF16_SSILNSP_5MajorE0ELSR_0ELNSP_7ScaleInE1ELSS_1EEEEEENS4_6LayoutINS5_IJNSA_ILi2EEESC_SC_EEENS5_IJSC_NSA_ILi0EEESY_EEEEENS5_IJNS4_10UnderscoreES11_S11_EEEEENS4_13SM90_TMA_LOADENS4_14ComposedLayoutINS4_7SwizzleILi3ELi4ELi3EEENS4_18smem_ptr_flag_bitsILi16EEENSV_INS5_IJSB_SH_EEENS5_IJSH_SC_EEEEEEEvNS4_8identityENS4_23SM90_TMA_LOAD_MULTICASTES1D_vS1E_EENS_8epilogue10collective6detail29Sm90TmaWarpSpecializedAdapterINS1I_15DefaultEpilogueISK_SL_SL_NS1H_6thread17LinearCombinationISK_Li1EffLNS1M_9ScaleType4KindE0ELNS_15FloatRoundStyleE2ESK_EENS1_15EpilogueDefaultEEEEEvvEEEEvNT_6ParamsE:
        .type           _ZN7cutlass13device_kernelINS_4gemm6kernel13GemmUniversalIN4cute5tupleIJiiiiEEENS1_10collective13CollectiveMmaINS1_34MainloopSm90TmaGmmaWarpSpecializedILi2ENS5_IJNS4_1CILi8EEENSA_ILi1EEESC_EEENS1_35KernelTmaWarpSpecializedCooperativeEEENS5_IJNSA_ILi256EEENSA_ILi64EEENSA_ILi128EEEEEENS_10bfloat16_tENS5_IJlSC_lEEESK_SL_NS4_8TiledMMAINS4_8MMA_AtomIJNS4_4SM904GMMA27MMA_64x64x16_F32BF16BF16_SSILNSP_5MajorE0ELSR_0ELNSP_7ScaleInE1ELSS_1EEEEEENS4_6LayoutINS5_IJNSA_ILi2EEESC_SC_EEENS5_IJSC_NSA_ILi0EEESY_EEEEENS5_IJNS4_10UnderscoreES11_S11_EEEEENS4_13SM90_TMA_LOADENS4_14ComposedLayoutINS4_7SwizzleILi3ELi4ELi3EEENS4_18smem_ptr_flag_bitsILi16EEENSV_INS5_IJSB_SH_EEENS5_IJSH_SC_EEEEEEEvNS4_8identityENS4_23SM90_TMA_LOAD_MULTICASTES1D_vS1E_EENS_8epilogue10collective6detail29Sm90TmaWarpSpecializedAdapterINS1I_15DefaultEpilogueISK_SL_SL_NS1H_6thread17LinearCombinationISK_Li1EffLNS1M_9ScaleType4KindE0ELNS_15FloatRoundStyleE2ESK_EENS1_15EpilogueDefaultEEEEEvvEEEEvNT_6ParamsE,@function
        .size           _ZN7cutlass13device_kernelINS_4gemm6kernel13GemmUniversalIN4cute5tupleIJiiiiEEENS1_10collective13CollectiveMmaINS1_34MainloopSm90TmaGmmaWarpSpecializedILi2ENS5_IJNS4_1CILi8EEENSA_ILi1EEESC_EEENS1_35KernelTmaWarpSpecializedCooperativeEEENS5_IJNSA_ILi256EEENSA_ILi64EEENSA_ILi128EEEEEENS_10bfloat16_tENS5_IJlSC_lEEESK_SL_NS4_8TiledMMAINS4_8MMA_AtomIJNS4_4SM904GMMA27MMA_64x64x16_F32BF16BF16_SSILNSP_5MajorE0ELSR_0ELNSP_7ScaleInE1ELSS_1EEEEEENS4_6LayoutINS5_IJNSA_ILi2EEESC_SC_EEENS5_IJSC_NSA_ILi0EEESY_EEEEENS5_IJNS4_10UnderscoreES11_S11_EEEEENS4_13SM90_TMA_LOADENS4_14ComposedLayoutINS4_7SwizzleILi3ELi4ELi3EEENS4_18smem_ptr_flag_bitsILi16EEENSV_INS5_IJSB_SH_EEENS5_IJSH_SC_EEEEEEEvNS4_8identityENS4_23SM90_TMA_LOAD_MULTICASTES1D_vS1E_EENS_8epilogue10collective6detail29Sm90TmaWarpSpecializedAdapterINS1I_15DefaultEpilogueISK_SL_SL_NS1H_6thread17LinearCombinationISK_Li1EffLNS1M_9ScaleType4KindE0ELNS_15FloatRoundStyleE2ESK_EENS1_15EpilogueDefaultEEEEEvvEEEEvNT_6ParamsE,(.L_x_191 - _ZN7cutlass13device_kernelINS_4gemm6kernel13GemmUniversalIN4cute5tupleIJiiiiEEENS1_10collective13CollectiveMmaINS1_34MainloopSm90TmaGmmaWarpSpecializedILi2ENS5_IJNS4_1CILi8EEENSA_ILi1EEESC_EEENS1_35KernelTmaWarpSpecializedCooperativeEEENS5_IJNSA_ILi256EEENSA_ILi64EEENSA_ILi128EEEEEENS_10bfloat16_tENS5_IJlSC_lEEESK_SL_NS4_8TiledMMAINS4_8MMA_AtomIJNS4_4SM904GMMA27MMA_64x64x16_F32BF16BF16_SSILNSP_5MajorE0ELSR_0ELNSP_7ScaleInE1ELSS_1EEEEEENS4_6LayoutINS5_IJNSA_ILi2EEESC_SC_EEENS5_IJSC_NSA_ILi0EEESY_EEEEENS5_IJNS4_10UnderscoreES11_S11_EEEEENS4_13SM90_TMA_LOADENS4_14ComposedLayoutINS4_7SwizzleILi3ELi4ELi3EEENS4_18smem_ptr_flag_bitsILi16EEENSV_INS5_IJSB_SH_EEENS5_IJSH_SC_EEEEEEEvNS4_8identityENS4_23SM90_TMA_LOAD_MULTICASTES1D_vS1E_EENS_8epilogue10collective6detail29Sm90TmaWarpSpecializedAdapterINS1I_15DefaultEpilogueISK_SL_SL_NS1H_6thread17LinearCombinationISK_Li1EffLNS1M_9ScaleType4KindE0ELNS_15FloatRoundStyleE2ESK_EENS1_15EpilogueDefaultEEEEEvvEEEEvNT_6ParamsE)
        .other          _ZN7cutlass13device_kernelINS_4gemm6kernel13GemmUniversalIN4cute5tupleIJiiiiEEENS1_10collective13CollectiveMmaINS1_34MainloopSm90TmaGmmaWarpSpecializedILi2ENS5_IJNS4_1CILi8EEENSA_ILi1EEESC_EEENS1_35KernelTmaWarpSpecializedCooperativeEEENS5_IJNSA_ILi256EEENSA_ILi64EEENSA_ILi128EEEEEENS_10bfloat16_tENS5_IJlSC_lEEESK_SL_NS4_8TiledMMAINS4_8MMA_AtomIJNS4_4SM904GMMA27MMA_64x64x16_F32BF16BF16_SSILNSP_5MajorE0ELSR_0ELNSP_7ScaleInE1ELSS_1EEEEEENS4_6LayoutINS5_IJNSA_ILi2EEESC_SC_EEENS5_IJSC_NSA_ILi0EEESY_EEEEENS5_IJNS4_10UnderscoreES11_S11_EEEEENS4_13SM90_TMA_LOADENS4_14ComposedLayoutINS4_7SwizzleILi3ELi4ELi3EEENS4_18smem_ptr_flag_bitsILi16EEENSV_INS5_IJSB_SH_EEENS5_IJSH_SC_EEEEEEEvNS4_8identityENS4_23SM90_TMA_LOAD_MULTICASTES1D_vS1E_EENS_8epilogue10collective6detail29Sm90TmaWarpSpecializedAdapterINS1I_15DefaultEpilogueISK_SL_SL_NS1H_6thread17LinearCombinationISK_Li1EffLNS1M_9ScaleType4KindE0ELNS_15FloatRoundStyleE2ESK_EENS1_15EpilogueDefaultEEEEEvvEEEEvNT_6ParamsE,@"STO_CUDA_ENTRY STV_DEFAULT"
_ZN7cutlass13device_kernelINS_4gemm6kernel13GemmUniversalIN4cute5tupleIJiiiiEEENS1_10collective13CollectiveMmaINS1_34MainloopSm90TmaGmmaWarpSpecializedILi2ENS5_IJNS4_1CILi8EEENSA_ILi1EEESC_EEENS1_35KernelTmaWarpSpecializedCooperativeEEENS5_IJNSA_ILi256EEENSA_ILi64EEENSA_ILi128EEEEEENS_10bfloat16_tENS5_IJlSC_lEEESK_SL_NS4_8TiledMMAINS4_8MMA_AtomIJNS4_4SM904GMMA27MMA_64x64x16_F32BF16BF16_SSILNSP_5MajorE0ELSR_0ELNSP_7ScaleInE1ELSS_1EEEEEENS4_6LayoutINS5_IJNSA_ILi2EEESC_SC_EEENS5_IJSC_NSA_ILi0EEESY_EEEEENS5_IJNS4_10UnderscoreES11_S11_EEEEENS4_13SM90_TMA_LOADENS4_14ComposedLayoutINS4_7SwizzleILi3ELi4ELi3EEENS4_18smem_ptr_flag_bitsILi16EEENSV_INS5_IJSB_SH_EEENS5_IJSH_SC_EEEEEEEvNS4_8identityENS4_23SM90_TMA_LOAD_MULTICASTES1D_vS1E_EENS_8epilogue10collective6detail29Sm90TmaWarpSpecializedAdapterINS1I_15DefaultEpilogueISK_SL_SL_NS1H_6thread17LinearCombinationISK_Li1EffLNS1M_9ScaleType4KindE0ELNS_15FloatRoundStyleE2ESK_EENS1_15EpilogueDefaultEEEEEvvEEEEvNT_6ParamsE:
[----:B------:R-:W0:Y:S01]  /*0000*/  LDC R1, c[0x0][0x28] ;  /* 0x00000a00ff017b82 */ /* 0x000e220000000800 */
[----:B------:R-:W1:Y:S01]  /*0010*/  S2R R98, SR_TID.X ;  /* 0x0000000000627919 */ /* 0x000e620000002100 */
[----:B------:R-:W-:Y:S01]  /*0020*/  ELECT P0, URZ, PT ;  /* 0x00000000003f782f */ /* 0x000fe20003800000 */
[----:B------:R-:W-:Y:S01]  /*0030*/  BSSY B0, `(.L_x_0) ;  /* 0x000000f000007945 */ /* 0x000fe20003800000 */
[--C-:B-1----:R-:W-:Y:S02]  /*0040*/  SHF.R.U32.HI R0, RZ, 0x5, R98.reuse ;  /* 0x00000005ff007819 */ /* 0x102fe40000011662 */
[----:B------:R-:W-:-:S03]  /*0050*/  SHF.R.U32.HI R6, RZ, 0x7, R98 ;  /* 0x00000007ff067819 */ /* 0x000fc60000011662 */
[----:B------:R-:W1:Y:S04]  /*0060*/  SHFL.IDX PT, R3, R0, RZ, 0x1f ;  /* 0x00001fff00037589 */ /* 0x000e6800000e0000 */
[----:B------:R2:W3:Y:S01]  /*0070*/  SHFL.IDX PT, R2, R6, RZ, 0x1f ;  /* 0x00001fff06027589 */ /* 0x0004e200000e0000 */
[----:B-1----:R-:W-:-:S13]  /*0080*/  ISETP.NE.OR P0, PT, R3, RZ, !P0 ;  /* 0x000000ff0300720c */ /* 0x002fda0004705670 */
[----:B0-23--:R-:W-:Y:S05]  /*0090*/  @P0 BRA `(.L_x_1) ;  /* 0x0000000000200947 */ /* 0x00dfea0003800000 */
[----:B------:R-:W-:Y:S02]  /*00a0*/  ULDC.64 UR4, c[0x0][0x198] ;  /* 0x0000660000047ab9 */ /* 0x000fe40000000a00 */
[----:B------:R-:W-:Y:S02]  /*00b0*/  UIADD3 UR6, UP0, UR4, 0xf0, URZ ;  /* 0x000000f004067890 */ /* 0x000fe4000ff1e03f */
[----:B------:R-:W-:Y:S02]  /*00c0*/  UIADD3 UR4, UP1, UR4, 0x1f0, URZ ;  /* 0x000001f004047890 */ /* 0x000fe4000ff3e03f */
[----:B------:R-:W-:Y:S02]  /*00d0*/  UIADD3.X UR7, URZ, UR5, URZ, UP0, !UPT ;  /* 0x000000053f077290 */ /* 0x000fe400087fe43f */
[----:B------:R-:W-:-:S07]  /*00e0*/  UIADD3.X UR5, URZ, UR5, URZ, UP1, !UPT ;  /* 0x000000053f057290 */ /* 0x000fce0008ffe43f */
[----:B------:R0:W-:Y:S02]  /*00f0*/  UTMACCTL.PF [UR6] ;  /* 0x00000000060079b9 */ /* 0x0001e40008040000 */
[----:B------:R0:W-:Y:S02]  /*0100*/  UTMACCTL.PF [UR4] ;  /* 0x00000000040079b9 */ /* 0x0001e40008040000 */
[----:B0-----:R-:W-:Y:S01]  /*0110*/  NOP ;  /* 0x0000000000007918 */ /* 0x001fe20000000000 */
.L_x_1:
[----:B------:R-:W-:Y:S05]  /*0120*/  BSYNC B0 ;  /* 0x0000000000007941 */ /* 0x000fea0003800000 */
.L_x_0:
[----:B------:R-:W0:Y:S01]  /*0130*/  SHFL.IDX PT, R5, R0, RZ, 0x1f ;  /* 0x00001fff00057589 */ /* 0x000e2200000e0000 */
[----:B------:R-:W-:-:S04]  /*0140*/  SHF.R.S32.HI R7, RZ, 0x1f, R98 ;  /* 0x0000001fff077819 */ /* 0x000fc80000011462 */
[----:B------:R-:W-:-:S04]  /*0150*/  LEA.HI R7, R7, R98, RZ, 0x7 ;  /* 0x0000006207077211 */ /* 0x000fc800078f38ff */
[----:B------:R-:W-:Y:S02]  /*0160*/  LOP3.LUT R7, R7, 0xffffff80, RZ, 0xc0, !PT ;  /* 0xffffff8007077812 */ /* 0x000fe400078ec0ff */
[----:B0-----:R-:W-:-:S13]  /*0170*/  ISETP.NE.AND P0, PT, R5, RZ, PT ;  /* 0x000000ff0500720c */ /* 0x001fda0003f05270 */
[----:B------:R-:W-:Y:S05]  /*0180*/  @P0 BRA `(.L_x_2) ;  /* 0x0000000000480947 */ /* 0x000fea0003800000 */
[----:B------:R-:W0:Y:S01]  /*0190*/  S2UR UR8, SR_CgaCtaId ;  /* 0x00000000000879c3 */ /* 0x000e220000008800 */
[----:B------:R-:W-:Y:S01]  /*01a0*/  UMOV UR4, 0x400 ;  /* 0x0000040000047882 */ /* 0x000fe20000000000 */
[----:B------:R-:W-:Y:S01]  /*01b0*/  UMOV UR5, 0x1 ;  /* 0x0000000100057882 */ /* 0x000fe20000000000 */
[----:B------:R-:W-:Y:S01]  /*01c0*/  UMOV UR6, 0x10 ;  /* 0x0000001000067882 */ /* 0x000fe20000000000 */
[----:B------:R-:W-:Y:S01]  /*01d0*/  ELECT P0, URZ, PT ;  /* 0x00000000003f782f */ /* 0x000fe20003800000 */
[----:B------:R-:W-:-:S04]  /*01e0*/  UIADD3 UR6, -UR6, 0x100000, URZ ;  /* 0x0010000006067890 */ /* 0x000fc8000fffe13f */
[----:B------:R-:W-:Y:S02]  /*01f0*/  USHF.L.U32 UR7, UR6, 0xb, URZ ;  /* 0x0000000b06077899 */ /* 0x000fe4000800063f */
[----:B------:R-:W-:Y:S02]  /*0200*/  USHF.L.U32 UR6, UR6, 0x1, URZ ;  /* 0x0000000106067899 */ /* 0x000fe4000800063f */
[----:B0-----:R-:W-:Y:S02]  /*0210*/  ULEA UR8, UR8, UR4, 0x18 ;  /* 0x0000000408087291 */ /* 0x001fe4000f8ec03f */
[----:B------:R-:W-:-:S04]  /*0220*/  UIADD3 UR4, -UR5, 0x100000, URZ ;  /* 0x0010000005047890 */ /* 0x000fc8000fffe13f */
[----:B------:R-:W-:Y:S02]  /*0230*/  USHF.L.U32 UR5, UR4, 0xb, URZ ;  /* 0x0000000b04057899 */ /* 0x000fe4000800063f */
[----:B------:R-:W-:Y:S01]  /*0240*/  USHF.L.U32 UR4, UR4, 0x1, URZ ;  /* 0x0000000104047899 */ /* 0x000fe2000800063f */
[----:B------:R-:W0:Y:S11]  /*0250*/  FENCE.VIEW.ASYNC.S ;  /* 0x00000000000073c6 */ /* 0x000e360000000000 */
[----:B0-----:R0:W1:Y:S01]  /*0260*/  SYNCS.EXCH.64 URZ, [UR8], UR4 ;  /* 0x00000004083f75b2 */ /* 0x0010620008000100 */
[----:B------:R0:W2:Y:S01]  /*0270*/  SYNCS.EXCH.64 URZ, [UR8+0x10], UR6 ;  /* 0x00001006083f75b2 */ /* 0x0000a20008000100 */
[----:B------:R0:W3:Y:S01]  /*0280*/  SYNCS.EXCH.64 URZ, [UR8+0x8], UR4 ;  /* 0x00000804083f75b2 */ /* 0x0000e20008000100 */
[----:B------:R0:W4:Y:S01]  /*0290*/  SYNCS.EXCH.64 URZ, [UR8+0x18], UR6 ;  /* 0x00001806083f75b2 */ /* 0x0001220008000100 */
[----:B------:R-:W-:Y:S01]  /*02a0*/  NOP ;  /* 0x0000000000007918 */ /* 0x000fe20000000000 */
.L_x_2:
[----:B------:R-:W5:Y:S01]  /*02b0*/  SHFL.IDX PT, R0, R0, RZ, 0x1f ;  /* 0x00001fff00007589 */ /* 0x000f6200000e0000 */
[----:B------:R-:W-:Y:S01]  /*02c0*/  IMAD.IADD R8, R98, 0x1, -R7 ;  /* 0x0000000162087824 */ /* 0x000fe200078e0a07 */
[----:B0-----:R-:W0:Y:S01]  /*02d0*/  S2UR UR8, SR_CTAID.X ;  /* 0x00000000000879c3 */ /* 0x001e220000002500 */
[----:B------:R-:W-:Y:S01]  /*02e0*/  SHF.R.S32.HI R12, RZ, 0x1f, R5 ;  /* 0x0000001fff0c7819 */ /* 0x000fe20000011405 */
[----:B------:R-:W1:Y:S01]  /*02f0*/  S2R R4, SR_CTAID.Y ;  /* 0x0000000000047919 */ /* 0x000e620000002600 */
[----:B------:R-:W-:Y:S02]  /*0300*/  ELECT P0, URZ, PT ;  /* 0x00000000003f782f */ /* 0x000fe40003800000 */
[----:B------:R-:W-:Y:S01]  /*0310*/  SHF.R.S32.HI R7, RZ, 0x1f, R8 ;  /* 0x0000001fff077819 */ /* 0x000fe20000011408 */
[----:B------:R-:W-:Y:S01]  /*0320*/  ULDC UR4, c[0x0][0x150] ;  /* 0x0000540000047ab9 */ /* 0x000fe20000000800 */
[----:B------:R-:W-:Y:S01]  /*0330*/  LEA.HI R12, R12, R5, RZ, 0x2 ;  /* 0x000000050c0c7211 */ /* 0x000fe200078f10ff */
[----:B------:R-:W-:Y:S01]  /*0340*/  NOP ;  /* 0x0000000000007918 */ /* 0x000fe20000000000 */
[----:B------:R-:W-:Y:S01]  /*0350*/  LEA.HI R7, R7, R8, RZ, 0x3 ;  /* 0x0000000807077211 */ /* 0x000fe200078f18ff */
[----:B------:R-:W2:Y:S01]  /*0360*/  LDC R14, c[0x0][0x140] ;  /* 0x00005000ff0e7b82 */ /* 0x000ea20000000800 */
[----:B------:R-:W-:Y:S01]  /*0370*/  LOP3.LUT R12, R12, 0x3ffffffc, RZ, 0xc0, !PT ;  /* 0x3ffffffc0c0c7812 */ /* 0x000fe200078ec0ff */
[----:B------:R-:W-:Y:S01]  /*0380*/  IMAD.MOV.U32 R19, RZ, RZ, 0x1 ;  /* 0x00000001ff137424 */ /* 0x000fe200078e00ff */
[--C-:B------:R-:W-:Y:S01]  /*0390*/  SHF.R.S32.HI R9, RZ, 0x3, R7.reuse ;  /* 0x00000003ff097819 */ /* 0x100fe20000011407 */
[----:B------:R-:W-:Y:S01]  /*03a0*/  NOP ;  /* 0x0000000000007918 */ /* 0x000fe20000000000 */
[----:B------:R-:W-:Y:S01]  /*03b0*/  SHF.R.S32.HI R10, RZ, 0x1f, R7 ;  /* 0x0000001fff0a7819 */ /* 0x000fe20000011407 */
[----:B------:R-:W-:Y:S01]  /*03c0*/  IMAD.IADD R7, R5, 0x1, -R12 ;  /* 0x0000000105077824 */ /* 0x000fe200078e0a0c */
[----:B------:R-:W-:Y:S01]  /*03d0*/  ISETP.NE.AND P3, PT, R2, RZ, PT ;  /* 0x000000ff0200720c */ /* 0x000fe20003f65270 */
[----:B------:R-:W3:Y:S01]  /*03e0*/  LDC R12, c[0x0][0x144] ;  /* 0x00005100ff0c7b82 */ /* 0x000ee20000000800 */
[----:B------:R-:W-:-:S04]  /*03f0*/  LEA.HI R10, R10, R9, RZ, 0x2 ;  /* 0x000000090a0a7211 */ /* 0x000fc800078f10ff */
[----:B------:R-:W-:Y:S02]  /*0400*/  LOP3.LUT R10, R10, 0xfffffffc, RZ, 0xc0, !PT ;  /* 0xfffffffc0a0a7812 */ /* 0x000fe400078ec0ff */
[----:B-----5:R-:W-:Y:S02]  /*0410*/  ISETP.NE.OR P0, PT, R0, RZ, !P0 ;  /* 0x000000ff0000720c */ /* 0x020fe40004705670 */
[----:B0-----:R-:W-:Y:S01]  /*0420*/  I2FP.F32.U32 R0, UR8 ;  /* 0x0000000800007c45 */ /* 0x001fe20008201000 */
[----:B------:R-:W-:Y:S02]  /*0430*/  IMAD.IADD R10, R9, 0x1, -R10 ;  /* 0x00000001090a7824 */ /* 0x000fe400078e0a0a */
[----:B------:R-:W0:Y:S02]  /*0440*/  LDC R9, c[0x0][0x148] ;  /* 0x00005200ff097b82 */ /* 0x000e240000000800 */
[----:B------:R-:W-:Y:S01]  /*0450*/  FMUL R11, R0, UR4 ;  /* 0x00000004000b7c20 */ /* 0x000fe20008400000 */
[----:B------:R-:W-:Y:S01]  /*0460*/  IMAD R7, R7, 0x4, R10 ;  /* 0x0000000407077824 */ /* 0x000fe200078e020a */
[----:B------:R-:W-:Y:S01]  /*0470*/  ULDC UR4, c[0x0][0x154] ;  /* 0x0000550000047ab9 */ /* 0x000fe20000000800 */
[----:B-1----:R-:W-:-:S02]  /*0480*/  I2FP.F32.U32 R13, R4 ;  /* 0x00000004000d7245 */ /* 0x002fc40000201000 */
[----:B------:R-:W-:Y:S01]  /*0490*/  IMAD.SHL.U32 R22, R7, 0x4, RZ ;  /* 0x0000000407167824 */ /* 0x000fe200078e00ff */
[----:B------:R-:W1:Y:S01]  /*04a0*/  F2I.U32.TRUNC.NTZ R11, R11 ;  /* 0x0000000b000b7305 */ /* 0x000e62000020f000 */
[----:B------:R-:W-:Y:S01]  /*04b0*/  VOTEU.ALL UP0, P0 ;  /* 0x00000000003f7886 */ /* 0x000fe20000000000 */
[----:B------:R-:W-:Y:S01]  /*04c0*/  FMUL R13, R13, UR4 ;  /* 0x000000040d0d7c20 */ /* 0x000fe20008400000 */
[----:B------:R-:W-:Y:S01]  /*04d0*/  SHF.R.S32.HI R0, RZ, 0x1f, R3 ;  /* 0x0000001fff007819 */ /* 0x000fe20000011403 */
[----:B------:R-:W-:Y:S01]  /*04e0*/  UMOV UR4, 0x20 ;  /* 0x0000002000047882 */ /* 0x000fe20000000000 */
[----:B------:R-:W-:Y:S01]  /*04f0*/  LOP3.LUT R22, R7, 0xc, R22, 0x78, !PT ;  /* 0x0000000c07167812 */ /* 0x000fe200078e7816 */
[----:B------:R-:W5:Y:S01]  /*0500*/  @!UP0 S2UR UR7, SR_CgaCtaId ;  /* 0x00000000000789c3 */ /* 0x000f620000008800 */
[----:B------:R-:W-:Y:S01]  /*0510*/  LEA.HI R0, R0, R3, RZ, 0x2 ;  /* 0x0000000300007211 */ /* 0x000fe200078f10ff */
[----:B------:R-:W4:Y:S01]  /*0520*/  F2I.U32.TRUNC.NTZ R13, R13 ;  /* 0x0000000d000d7305 */ /* 0x000f22000020f000 */
[----:B------:R-:W-:Y:S01]  /*0530*/  SHF.R.S32.HI R7, RZ, 0x1f, R22 ;  /* 0x0000001fff077819 */ /* 0x000fe20000011416 */
[----:B------:R-:W-:Y:S01]  /*0540*/  @!UP0 UMOV UR6, 0x400 ;  /* 0x0000040000068882 */ /* 0x000fe20000000000 */
[----:B------:R-:W-:Y:S01]  /*0550*/  LOP3.LUT R0, R0, 0xfffffffc, RZ, 0xc0, !PT ;  /* 0xfffffffc00007812 */ /* 0x000fe200078ec0ff */
[----:B------:R-:W-:-:S04]  /*0560*/  @!UP0 UIADD3 UR4, -UR4, 0x100000, URZ ;  /* 0x0010000004048890 */ /* 0x000fc8000fffe13f */
[----:B------:R-:W-:Y:S02]  /*0570*/  @!UP0 USHF.L.U32 UR5, UR4, 0xb, URZ ;  /* 0x0000000b04058899 */ /* 0x000fe4000800063f */
[----:B------:R-:W-:Y:S01]  /*0580*/  @!UP0 USHF.L.U32 UR4, UR4, 0x1, URZ ;  /* 0x0000000104048899 */ /* 0x000fe2000800063f */
[----:B------:R-:W-:Y:S01]  /*0590*/  LEA.HI R10, R7, R22, RZ, 0x3 ;  /* 0x00000016070a7211 */ /* 0x000fe200078f18ff */
[----:B------:R-:W-:Y:S01]  /*05a0*/  VOTEU.ALL UP1, P0 ;  /* 0x00000000003f7886 */ /* 0x000fe20000020000 */
[----:B-1----:R-:W-:Y:S01]  /*05b0*/  IMAD.MOV R7, RZ, RZ, -R11 ;  /* 0x000000ffff077224 */ /* 0x002fe200078e0a0b */
[----:B--2---:R-:W-:Y:S01]  /*05c0*/  ISETP.EQ.U32.AND P2, PT, R14, 0x1, PT ;  /* 0x000000010e00780c */ /* 0x004fe20003f42070 */
[----:B------:R-:W-:Y:S01]  /*05d0*/  IMAD.IADD R3, R3, 0x1, -R0 ;  /* 0x0000000103037824 */ /* 0x000fe200078e0a00 */
[----:B------:R-:W-:Y:S01]  /*05e0*/  LOP3.LUT R11, R10, 0xfffffff8, RZ, 0xc0, !PT ;  /* 0xfffffff80a0b7812 */ /* 0x000fe200078ec0ff */
[----:B---3--:R-:W-:-:S03]  /*05f0*/  IMAD R7, R12, R7, UR8 ;  /* 0x000000080c077e24 */ /* 0x008fc6000f8e0207 */
[C---:B------:R-:W-:Y:S01]  /*0600*/  ISETP.NE.AND P1, PT, R3.reuse, 0x3, PT ;  /* 0x000000030300780c */ /* 0x040fe20003f25270 */
[----:B------:R-:W-:Y:S02]  /*0610*/  IMAD.IADD R12, R22, 0x1, -R11 ;  /* 0x00000001160c7824 */ /* 0x000fe400078e0a0b */
[----:B----4-:R-:W-:Y:S01]  /*0620*/  IMAD.MOV R24, RZ, RZ, -R13 ;  /* 0x000000ffff187224 */ /* 0x010fe200078e0a0d */
[----:B------:R-:W-:Y:S02]  /*0630*/  ISETP.EQ.OR P1, PT, R3, RZ, !P1 ;  /* 0x000000ff0300720c */ /* 0x000fe40004f22670 */
[----:B------:R-:W-:Y:S01]  /*0640*/  ISETP.NE.AND P4, PT, R12, R7, PT ;  /* 0x000000070c00720c */ /* 0x000fe20003f85270 */
[----:B0-----:R-:W-:Y:S01]  /*0650*/  IMAD R11, R9, R24, R4 ;  /* 0x00000018090b7224 */ /* 0x001fe200078e0204 */
[----:B-----5:R-:W-:Y:S01]  /*0660*/  @!UP0 ULEA UR6, UR7, UR6, 0x18 ;  /* 0x0000000607068291 */ /* 0x020fe2000f8ec03f */
[----:B------:R-:W-:Y:S01]  /*0670*/  ISETP.EQ.AND P1, PT, R2, RZ, P1 ;  /* 0x000000ff0200720c */ /* 0x000fe20000f22270 */
[----:B------:R-:W-:Y:S01]  /*0680*/  VOTEU.ALL UP0, P0 ;  /* 0x00000000003f7886 */ /* 0x000fe20000000000 */
[----:B------:R-:W-:Y:S01]  /*0690*/  LOP3.LUT P0, RZ, R8, 0x7, RZ, 0xc0, !PT ;  /* 0x0000000708ff7812 */ /* 0x000fe2000780c0ff */
[----:B------:R-:W-:Y:S01]  /*06a0*/  VIADD R8, R2, 0xffffffff ;  /* 0xffffffff02087836 */ /* 0x000fe20000000000 */
[----:B------:R-:W-:-:S02]  /*06b0*/  SEL R18, RZ, 0x1, !P1 ;  /* 0x00000001ff127807 */ /* 0x000fc40004800000 */
[----:B------:R-:W-:Y:S02]  /*06c0*/  ISETP.LT.U32.AND P0, PT, R22, 0x8, !P0 ;  /* 0x000000081600780c */ /* 0x000fe40004701070 */
[----:B------:R-:W-:Y:S02]  /*06d0*/  ISETP.GE.U32.AND P6, PT, R8, 0x2, PT ;  /* 0x000000020800780c */ /* 0x000fe40003fc6070 */
[----:B------:R-:W-:Y:S01]  /*06e0*/  @P4 SHF.R.S32.HI R10, RZ, 0x3, R10 ;  /* 0x00000003ff0a4819 */ /* 0x000fe2000001140a */
[----:B------:R-:W0:Y:S02]  /*06f0*/  FENCE.VIEW.ASYNC.S ;  /* 0x00000000000073c6 */ /* 0x000e240000000000 */
[----:B0-----:R0:W1:Y:S01]  /*0700*/  @!UP0 SYNCS.EXCH.64 URZ, [UR6+0x30], UR4 ;  /* 0x00003004063f85b2 */ /* 0x0010620008000100 */
[----:B------:R-:W-:Y:S02]  /*0710*/  SEL R0, RZ, 0x1, !P0 ;  /* 0x00000001ff007807 */ /* 0x000fe40004000000 */
[----:B------:R-:W-:-:S02]  /*0720*/  @P4 ISETP.NE.AND P5, PT, R10, R11, PT ;  /* 0x0000000b0a00420c */ /* 0x000fc40003fa5270 */
[----:B------:R-:W-:Y:S02]  /*0730*/  SEL R18, R18, 0x2, P6 ;  /* 0x0000000212127807 */ /* 0x000fe40003000000 */
[----:B------:R-:W-:-:S04]  /*0740*/  @P4 SEL R19, RZ, 0x1, P5 ;  /* 0x00000001ff134807 */ /* 0x000fc80002800000 */
[----:B------:R-:W-:Y:S02]  /*0750*/  LOP3.LUT R19, R19, R0, RZ, 0xc0, !PT ;  /* 0x0000000013137212 */ /* 0x000fe400078ec0ff */
[----:B------:R-:W-:Y:S01]  /*0760*/  LOP3.LUT R0, R98, 0x7f, RZ, 0xc0, !PT ;  /* 0x0000007f62007812 */ /* 0x000fe200078ec0ff */
[----:B------:R0:W2:Y:S01]  /*0770*/  @!UP1 SYNCS.EXCH.64 URZ, [UR6+0x38], UR4 ;  /* 0x00003804063f95b2 */ /* 0x0000a20008000100 */
[----:B------:R-:W-:Y:S01]  /*0780*/  NOP ;  /* 0x0000000000007918 */ /* 0x000fe20000000000 */
[----:B------:R-:W-:Y:S05]  /*0790*/  @!P2 BRA `(.L_x_3) ;  /* 0x000000000008a947 */ /* 0x000fea0003800000 */
[----:B-12---:R-:W-:Y:S01]  /*07a0*/  UCGABAR_ARV ;  /* 0x00000000000079c7 */ /* 0x006fe20008000000 */
[----:B------:R-:W-:Y:S05]  /*07b0*/  BRA `(.L_x_4) ;  /* 0x0000000000047947 */ /* 0x000fea0003800000 */
.L_x_3:
[----:B-12---:R-:W-:Y:S01]  /*07c0*/  NOP ;  /* 0x0000000000007918 */ /* 0x006fe20000000000 */
.L_x_4:
[----:B------:R-:W1:Y:S01]  /*07d0*/  LDC R2, c[0x0][0x65c] ;  /* 0x00019700ff027b82 */ /* 0x000e620000000800 */
[----:B------:R-:W-:Y:S01]  /*07e0*/  LOP3.LUT R5, R5, 0xfffff7ff, RZ, 0xc0, !PT ;  /* 0xfffff7ff05057812 */ /* 0x000fe200078ec0ff */
[----:B------:R-:W-:Y:S02]  /*07f0*/  IMAD.U32 R10, RZ, RZ, UR8 ;  /* 0x00000008ff0a7e24 */ /* 0x000fe4000f8e00ff */
[----:B------:R-:W-:Y:S01]  /*0800*/  IMAD.MOV.U32 R11, RZ, RZ, RZ ;  /* 0x000000ffff0b7224 */ /* 0x000fe200078e00ff */
[----:B-1----:R-:W-:-:S13]  /*0810*/  ISETP.NE.AND P1, PT, R2, 0x1, PT ;  /* 0x000000010200780c */ /* 0x002fda0003f25270 */
[----:B------:R-:W1:Y:S01]  /*0820*/  @P1 LDC R17, c[0x0][0x10] ;  /* 0x00000400ff111b82 */ /* 0x000e620000000800 */
[----:B------:R-:W-:Y:S01]  /*0830*/  @P1 LOP3.LUT R5, R5, 0x800, RZ, 0xfc, !PT ;  /* 0x0000080005051812 */ /* 0x000fe200078efcff */
[----:B------:R-:W-:Y:S02]  /*0840*/  @P1 IMAD.MOV.U32 R5, RZ, RZ, RZ ;  /* 0x000000ffff051224 */ /* 0x000fe400078e00ff */
[----:B------:R-:W-:-:S04]  /*0850*/  @P1 IMAD.MOV.U32 R15, RZ, RZ, RZ ;  /* 0x000000ffff0f1224 */ /* 0x000fc800078e00ff */
[----:B------:R-:W2:Y:S01]  /*0860*/  @!P1 LDC R13, c[0x0][0xc] ;  /* 0x00000300ff0d9b82 */ /* 0x000ea20000000800 */
[----:B0-----:R-:W-:Y:S01]  /*0870*/  ULDC UR4, c[0x0][0xc] ;  /* 0x0000030000047ab9 */ /* 0x001fe20000000800 */
[----:B------:R-:W-:Y:S01]  /*0880*/  ULDC UR5, c[0x0][0x10] ;  /* 0x0000040000057ab9 */ /* 0x000fe20000000800 */
[----:B------:R-:W-:Y:S01]  /*0890*/  ULDC UR6, c[0x0][0x14] ;  /* 0x0000050000067ab9 */ /* 0x000fe20000000800 */
[----:B------:R-:W-:-:S04]  /*08a0*/  UIMAD.WIDE.U32 UR4, UR4, UR5, URZ ;  /* 0x00000005040472a5 */ /* 0x000fc8000f8e003f */
[----:B------:R-:W-:Y:S02]  /*08b0*/  UIMAD.WIDE.U32 UR38, UR4, UR6, URZ ;  /* 0x00000006042672a5 */ /* 0x000fe4000f8e003f */
[----:B------:R-:W-:-:S04]  /*08c0*/  UIMAD UR41, UR5, UR6, URZ ;  /* 0x00000006052972a4 */ /* 0x000fc8000f8e023f */
[----:B------:R-:W-:Y:S01]  /*08d0*/  UIADD3 UR41, UR39, UR41, URZ ;  /* 0x0000002927297290 */ /* 0x000fe2000fffe03f */
[----:B-1----:R-:W-:-:S04]  /*08e0*/  @P1 IMAD.WIDE.U32 R16, R17, UR8, R4 ;  /* 0x0000000811101c25 */ /* 0x002fc8000f8e0004 */
[----:B------:R-:W-:Y:S02]  /*08f0*/  @P1 IMAD.IADD R17, R17, 0x1, R15 ;  /* 0x0000000111111824 */ /* 0x000fe400078e020f */
[----:B--2---:R-:W-:-:S04]  /*0900*/  @!P1 IMAD.WIDE.U32 R10, R4, R13, R10 ;  /* 0x0000000d040a9225 */ /* 0x004fc800078e000a */
[----:B------:R-:W-:Y:S02]  /*0910*/  @!P1 IMAD.MOV.U32 R16, RZ, RZ, R10 ;  /* 0x000000ffff109224 */ /* 0x000fe400078e000a */
[----:B------:R-:W-:Y:S01]  /*0920*/  @!P1 IMAD.MOV.U32 R17, RZ, RZ, R11 ;  /* 0x000000ffff119224 */ /* 0x000fe200078e000b */
[----:B------:R-:W-:Y:S06]  /*0930*/  @!P2 BRA `(.L_x_5) ;  /* 0x00000000000ca947 */ /* 0x000fec0003800000 */
[----:B------:R-:W-:Y:S01]  /*0940*/  UCGABAR_WAIT ;  /* 0x0000000000007dc7 */ /* 0x000fe20008000000 */
[----:B------:R-:W-:Y:S01]  /*0950*/  CCTL.IVALL ;  /* 0x00000000ff00798f */ /* 0x000fe20002000000 */
[----:B------:R-:W-:Y:S05]  /*0960*/  BRA `(.L_x_6) ;  /* 0x0000000000047947 */ /* 0x000fea0003800000 */
.L_x_5:
[----:B------:R-:W-:Y:S06]  /*0970*/  BAR.SYNC.DEFER_BLOCKING 0x0 ;  /* 0x0000000000007b1d */ /* 0x000fec0000010000 */
.L_x_6:
[----:B------:R-:W-:Y:S05]  /*0980*/  @!P3 BRA `(.L_x_7) ;  /* 0x000000700084b947 */ /* 0x000fea0003800000 */
[----:B------:R-:W-:-:S13]  /*0990*/  ISETP.GT.U32.AND P0, PT, R8, 0x1, PT ;  /* 0x000000010800780c */ /* 0x000fda0003f04070 */
[----:B------:R-:W-:Y:S05]  /*09a0*/  @P0 EXIT ;  /* 0x000000000000094d */ /* 0x000fea0003800000 */
[----:B------:R-:W-:Y:S01]  /*09b0*/  ULDC.64 UR4, c[0x0][0x650] ;  /* 0x0001940000047ab9 */ /* 0x000fe20000000a00 */
[----:B------:R-:W-:Y:S01]  /*09c0*/  PRMT R3, RZ, 0x7610, R3 ;  /* 0x00007610ff037816 */ /* 0x000fe20000000003 */
[----:B------:R-:W-:Y:S01]  /*09d0*/  IMAD.MOV.U32 R111, RZ, RZ, -0x1 ;  /* 0xffffffffff6f7424 */ /* 0x000fe200078e00ff */
[----:B------:R-:W-:Y:S01]  /*09e0*/  ISETP.GE.U32.AND P0, PT, R16, UR4, PT ;  /* 0x0000000410007c0c */ /* 0x000fe2000bf06070 */
[----:B------:R-:W-:Y:S02]  /*09f0*/  IMAD.MOV.U32 R103, RZ, RZ, -0x1 ;  /* 0xffffffffff677424 */ /* 0x000fe400078e00ff */
[----:B------:R-:W-:Y:S01]  /*0a00*/  IMAD.MOV.U32 R23, RZ, RZ, -0x1 ;  /* 0xffffffffff177424 */ /* 0x000fe200078e00ff */
[----:B------:R-:W-:-:S13]  /*0a10*/  ISETP.GE.U32.AND.EX P0, PT, R17, UR5, PT, P0 ;  /* 0x0000000511007c0c */ /* 0x000fda000bf06100 */
[----:B------:R-:W-:Y:S05]  /*0a20*/  @P0 BRA `(.L_x_8) ;  /* 0x00000004002c0947 */ /* 0x000fea0003800000 */
[----:B------:R-:W0:Y:S01]  /*0a30*/  LDC.64 R26, c[0x0][0x628] ;  /* 0x00018a00ff1a7b82 */ /* 0x000e220000000a00 */
[----:B------:R-:W-:Y:S02]  /*0a40*/  IMAD.MOV.U32 R10, RZ, RZ, R16 ;  /* 0x000000ffff0a7224 */ /* 0x000fe400078e0010 */
[----:B------:R-:W-:-:S05]  /*0a50*/  IMAD.MOV.U32 R11, RZ, RZ, R17 ;  /* 0x000000ffff0b7224 */ /* 0x000fca00078e0011 */
[----:B------:R-:W1:Y:S08]  /*0a60*/  LDC R8, c[0x0][0x630] ;  /* 0x00018c00ff087b82 */ /* 0x000e700000000800 */
[----:B------:R-:W2:Y:S01]  /*0a70*/  LDC.64 R28, c[0x0][0x620] ;  /* 0x00018800ff1c7b82 */ /* 0x000ea20000000a00 */
[----:B0-----:R-:W-:-:S04]  /*0a80*/  ISETP.NE.U32.AND P0, PT, R26, RZ, PT ;  /* 0x000000ff1a00720c */ /* 0x001fc80003f05070 */
[----:B------:R-:W-:-:S13]  /*0a90*/  ISETP.NE.AND.EX P0, PT, R27, RZ, PT, P0 ;  /* 0x000000ff1b00720c */ /* 0x000fda0003f05300 */
[----:B-12---:R-:W-:Y:S05]  /*0aa0*/  @!P0 BRA `(.L_x_9) ;  /* 0x0000000000288947 */ /* 0x006fea0003800000 */
[----:B------:R-:W0:Y:S02]  /*0ab0*/  LDC R3, c[0x0][0x634] ;  /* 0x00018d00ff037b82 */ /* 0x000e240000000800 */
[----:B0-----:R-:W-:-:S05]  /*0ac0*/  IADD3 R3, P0, R16, R3, RZ ;  /* 0x0000000310037210 */ /* 0x001fca0007f1e0ff */
[----:B------:R-:W-:-:S04]  /*0ad0*/  IMAD.X R21, RZ, RZ, R17, P0 ;  /* 0x000000ffff157224 */ /* 0x000fc800000e0611 */
[----:B------:R-:W-:-:S04]  /*0ae0*/  IMAD.WIDE.U32 R10, R21, R26, RZ ;  /* 0x0000001a150a7225 */ /* 0x000fc800078e00ff */
[----:B------:R-:W-:-:S04]  /*0af0*/  IMAD.WIDE.U32 R12, P0, R3, R27, R10 ;  /* 0x0000001b030c7225 */ /* 0x000fc8000780000a */
[----:B------:R-:W-:-:S04]  /*0b00*/  IMAD.WIDE.U32 R10, R3, R26, RZ ;  /* 0x0000001a030a7225 */ /* 0x000fc800078e00ff */
[----:B------:R-:W-:Y:S01]  /*0b10*/  IMAD.X R15, RZ, RZ, RZ, P0 ;  /* 0x000000ffff0f7224 */ /* 0x000fe200000e06ff */
[----:B------:R-:W-:Y:S01]  /*0b20*/  IADD3 RZ, P0, R11, R12, RZ ;  /* 0x0000000c0bff7210 */ /* 0x000fe20007f1e0ff */
[----:B------:R-:W-:-:S04]  /*0b30*/  IMAD.MOV.U32 R14, RZ, RZ, R13 ;  /* 0x000000ffff0e7224 */ /* 0x000fc800078e000d */
[----:B------:R-:W-:-:S08]  /*0b40*/  IMAD.WIDE.U32.X R10, R21, R27, R14, P0 ;  /* 0x0000001b150a7225 */ /* 0x000fd000000e040e */
.L_x_9:
[----:B------:R-:W0:Y:S01]  /*0b50*/  LDC.64 R32, c[0x0][0x640] ;  /* 0x00019000ff207b82 */ /* 0x000e220000000a00 */
[--C-:B------:R-:W-:Y:S01]  /*0b60*/  SHF.R.U64 R27, R10, R8, R11.reuse ;  /* 0x000000080a1b7219 */ /* 0x100fe2000000120b */
[----:B------:R-:W-:Y:S01]  /*0b70*/  IMAD R24, R9, R24, R4 ;  /* 0x0000001809187224 */ /* 0x000fe200078e0204 */
[----:B------:R-:W-:Y:S01]  /*0b80*/  SHF.R.U32.HI R3, RZ, R8, R11 ;  /* 0x00000008ff037219 */ /* 0x000fe2000001160b */
[----:B------:R-:W-:Y:S01]  /*0b90*/  IMAD.MOV.U32 R23, RZ, RZ, 0x1 ;  /* 0x00000001ff177424 */ /* 0x000fe200078e00ff */
[----:B------:R-:W-:-:S03]  /*0ba0*/  IADD3 R5, P0, RZ, -R27, RZ ;  /* 0x8000001bff057210 */ /* 0x000fc60007f1e0ff */
[----:B------:R-:W1:Y:S02]  /*0bb0*/  LDC R12, c[0x0][0x618] ;  /* 0x00018600ff0c7b82 */ /* 0x000e640000000800 */
[----:B------:R-:W-:Y:S02]  /*0bc0*/  IMAD.X R3, RZ, RZ, ~R3, P0 ;  /* 0x000000ffff037224 */ /* 0x000fe400000e0e03 */
[----:B------:R-:W-:-:S04]  /*0bd0*/  IMAD.WIDE.U32 R10, R5, R28, R16 ;  /* 0x0000001c050a7225 */ /* 0x000fc800078e0010 */
[----:B------:R-:W2:Y:S01]  /*0be0*/  LDC R20, c[0x0][0x608] ;  /* 0x00018200ff147b82 */ /* 0x000ea20000000800 */
[----:B------:R-:W-:Y:S02]  /*0bf0*/  IMAD R8, R3, R28, RZ ;  /* 0x0000001c03087224 */ /* 0x000fe400078e02ff */
[----:B------:R-:W-:Y:S02]  /*0c00*/  IMAD.MOV.U32 R3, RZ, RZ, -0x1 ;  /* 0xffffffffff037424 */ /* 0x000fe400078e00ff */
[----:B------:R-:W-:-:S03]  /*0c10*/  IMAD R5, R5, R29, R8 ;  /* 0x0000001d05057224 */ /* 0x000fc600078e0208 */
[----:B------:R-:W3:Y:S01]  /*0c20*/  LDC R30, c[0x0][0x658] ;  /* 0x00019600ff1e7b82 */ /* 0x000ee20000000800 */
[----:B------:R-:W-:Y:S01]  /*0c30*/  IMAD.IADD R5, R11, 0x1, R5 ;  /* 0x000000010b057824 */ /* 0x000fe200078e0205 */
[----:B0-----:R-:W-:-:S04]  /*0c40*/  ISETP.NE.U32.AND P0, PT, R32, RZ, PT ;  /* 0x000000ff2000720c */ /* 0x001fc80003f05070 */
[----:B------:R-:W-:Y:S02]  /*0c50*/  ISETP.NE.AND.EX P0, PT, R33, RZ, PT, P0 ;  /* 0x000000ff2100720c */ /* 0x000fe40003f05300 */
[----:B------:R-:W0:Y:S01]  /*0c60*/  LDC R26, c[0x0][0x600] ;  /* 0x00018000ff1a7b82 */ /* 0x000e220000000800 */
[-CC-:B-1----:R-:W-:Y:S02]  /*0c70*/  SHF.R.U64 R14, R10, R12.reuse, R5.reuse ;  /* 0x0000000c0a0e7219 */ /* 0x182fe40000001205 */
[----:B------:R-:W-:-:S05]  /*0c80*/  SHF.R.U32.HI R5, RZ, R12, R5 ;  /* 0x0000000cff057219 */ /* 0x000fca0000011605 */
[----:B------:R-:W1:Y:S01]  /*0c90*/  LDC R15, c[0x0][0x648] ;  /* 0x00019200ff0f7b82 */ /* 0x000e620000000800 */
[-CC-:B--2---:R-:W-:Y:S02]  /*0ca0*/  SHF.R.U64 R29, R14, R20.reuse, R5.reuse ;  /* 0x000000140e1d7219 */ /* 0x184fe40000001205 */
[----:B------:R-:W-:-:S05]  /*0cb0*/  SHF.R.U32.HI R5, RZ, R20, R5 ;  /* 0x00000014ff057219 */ /* 0x000fca0000011605 */
[----:B------:R-:W2:Y:S01]  /*0cc0*/  LDC R21, c[0x0][0x638] ;  /* 0x00018e00ff157b82 */ /* 0x000ea20000000800 */
[-CC-:B---3--:R-:W-:Y:S02]  /*0cd0*/  SHF.R.U64 R20, R29, R30.reuse, R5.reuse ;  /* 0x0000001e1d147219 */ /* 0x188fe40000001205 */
[-C--:B------:R-:W-:Y:S02]  /*0ce0*/  SHF.L.U32 R3, R3, R30.reuse, RZ ;  /* 0x0000001e03037219 */ /* 0x080fe400000006ff */
[----:B------:R-:W-:Y:S01]  /*0cf0*/  SHF.R.U32.HI R5, RZ, R30, R5 ;  /* 0x0000001eff057219 */ /* 0x000fe20000011605 */
[----:B------:R-:W-:Y:S01]  /*0d00*/  IMAD.MOV.U32 R4, RZ, RZ, R20 ;  /* 0x000000ffff047224 */ /* 0x000fe200078e0014 */
[----:B------:R-:W-:Y:S01]  /*0d10*/  LOP3.LUT R12, RZ, R3, RZ, 0x33, !PT ;  /* 0x00000003ff0c7212 */ /* 0x000fe200078e33ff */
[----:B------:R-:W3:Y:S01]  /*0d20*/  LDC R25, c[0x0][0x610] ;  /* 0x00018400ff197b82 */ /* 0x000ee20000000800 */
[----:B------:R-:W-:Y:S05]  /*0d30*/  @!P0 BRA `(.L_x_10) ;  /* 0x0000000000288947 */ /* 0x000fea0003800000 */
[----:B------:R-:W4:Y:S02]  /*0d40*/  LDC R3, c[0x0][0x64c] ;  /* 0x00019300ff037b82 */ /* 0x000f240000000800 */
[----:B----4-:R-:W-:-:S05]  /*0d50*/  IADD3 R3, P0, R20, R3, RZ ;  /* 0x0000000314037210 */ /* 0x010fca0007f1e0ff */
        /* <DEDUP_REMOVED lines=8> */
.L_x_10:
[----:B-1----:R-:W-:Y:S01]  /*0de0*/  SHF.R.U64 R4, R4, R15, R5 ;  /* 0x0000000f04047219 */ /* 0x002fe20000001205 */
[----:B0-----:R-:W-:Y:S01]  /*0df0*/  VIADD R5, R26, 0xffffffff ;  /* 0xffffffff1a057836 */ /* 0x001fe20000000000 */
[----:B------:R-:W-:Y:S01]  /*0e00*/  SHF.L.U32 R3, R23, R30, RZ ;  /* 0x0000001e17037219 */ /* 0x000fe200000006ff */
[----:B------:R-:W-:Y:S01]  /*0e10*/  IMAD.MOV.U32 R23, RZ, RZ, R27 ;  /* 0x000000ffff177224 */ /* 0x000fe200078e001b */
[----:B------:R-:W-:Y:S01]  /*0e20*/  LOP3.LUT R12, R29, R12, RZ, 0xc0, !PT ;  /* 0x0000000c1d0c7212 */ /* 0x000fe200078ec0ff */
[----:B------:R-:W-:Y:S01]  /*0e30*/  IMAD.MOV R8, RZ, RZ, -R4 ;  /* 0x000000ffff087224 */ /* 0x000fe200078e0a04 */
[----:B------:R-:W-:-:S03]  /*0e40*/  SEL R7, R7, R24, !P1 ;  /* 0x0000001807077207 */ /* 0x000fc60004800000 */
[----:B------:R-:W-:Y:S01]  /*0e50*/  IMAD R12, R3, R4, R12 ;  /* 0x00000004030c7224 */ /* 0x000fe200078e020c */
[----:B------:R-:W-:Y:S01]  /*0e60*/  LOP3.LUT R4, R14, R5, RZ, 0xc0, !PT ;  /* 0x000000050e047212 */ /* 0x000fe200078ec0ff */
[----:B--2---:R-:W-:Y:S02]  /*0e70*/  IMAD R3, R8, R21, R20 ;  /* 0x0000001508037224 */ /* 0x004fe400078e0214 */
[----:B---3--:R-:W-:Y:S02]  /*0e80*/  IMAD R7, R12, R25, R7 ;  /* 0x000000190c077224 */ /* 0x008fe400078e0207 */
[----:B------:R-:W-:Y:S02]  /*0e90*/  IMAD.MOV.U32 R5, RZ, RZ, 0x1 ;  /* 0x00000001ff057424 */ /* 0x000fe400078e00ff */
[----:B------:R-:W-:-:S03]  /*0ea0*/  IMAD R4, R3, R26, R4 ;  /* 0x0000001a03047224 */ /* 0x000fc600078e0204 */
[----:B------:R-:W-:Y:S02]  /*0eb0*/  PRMT R3, R5, 0x7610, R3 ;  /* 0x0000761005037816 */ /* 0x000fe40000000003 */
[----:B------:R-:W-:Y:S02]  /*0ec0*/  SEL R103, R4, R7, !P1 ;  /* 0x0000000704677207 */ /* 0x000fe40004800000 */
[----:B------:R-:W-:-:S07]  /*0ed0*/  SEL R111, R7, R4, !P1 ;  /* 0x00000004076f7207 */ /* 0x000fce0004800000 */
.L_x_8:
[----:B------:R-:W-:-:S08]  /*0ee0*/  NOP ;  /* 0x0000000000007918 */ /* 0x000fd00000000000 */
[----:B------:R-:W0:Y:S02]  /*0ef0*/  USETMAXREG.TRY_ALLOC.CTAPOOL UP0, 0xe8 ;  /* 0x000000e8000079c8 */ /* 0x000e240008000600 */
[----:B0-----:R-:W-:-:S13]  /*0f00*/  PLOP3.LUT P0, PT, PT, PT, UP0, 0x80, 0x0 ;  /* 0x000000000000781c */ /* 0x001fda0003f0f008 */
[----:B------:R-:W-:Y:S05]  /*0f10*/  @!P0 BRA `(.L_x_8) ;  /* 0xfffffffc00f08947 */ /* 0x000fea000383ffff */
[----:B------:R-:W-:Y:S01]  /*0f20*/  ULDC.64 UR4, c[0x0][0x598] ;  /* 0x0001660000047ab9 */ /* 0x000fe20000000a00 */
[----:B------:R-:W-:Y:S01]  /*0f30*/  ULDC.64 UR36, c[0x0][0x208] ;  /* 0x0000820000247ab9 */ /* 0x000fe20000000a00 */
[----:B------:R-:W-:-:S04]  /*0f40*/  ISETP.NE.U32.AND P0, PT, RZ, UR4, PT ;  /* 0x00000004ff007c0c */ /* 0x000fc8000bf05070 */
[----:B------:R-:W-:-:S13]  /*0f50*/  ISETP.NE.AND.EX P0, PT, RZ, UR5, PT, P0 ;  /* 0x00000005ff007c0c */ /* 0x000fda000bf05300 */
[----:B------:R-:W-:Y:S05]  /*0f60*/  @!P0 BRA `(.L_x_11) ;  /* 0x00000000001c8947 */ /* 0x000fea0003800000 */
[----:B------:R-:W0:Y:S02]  /*0f70*/  LDC.64 R4, c[0x0][0x598] ;  /* 0x00016600ff047b82 */ /* 0x000e240000000a00 */
[----:B0-----:R-:W2:Y:S02]  /*0f80*/  LDG.E.64 R4, desc[UR36][R4.64] ;  /* 0x0000002404047981 */ /* 0x001ea4000c1e1b00 */
[----:B--2---:R-:W-:-:S04]  /*0f90*/  ISETP.NE.U32.AND P0, PT, R4, RZ, PT ;  /* 0x000000ff0400720c */ /* 0x004fc80003f05070 */
[----:B------:R-:W-:-:S13]  /*0fa0*/  ISETP.NE.AND.EX P0, PT, R5, RZ, PT, P0 ;  /* 0x000000ff0500720c */ /* 0x000fda0003f05300 */
[----:B------:R-:W-:Y:S05]  /*0fb0*/  @!P0 BRA `(.L_x_11) ;  /* 0x0000000000088947 */ /* 0x000fea0003800000 */
[----:B------:R0:W5:Y:S01]  /*0fc0*/  LD.E R90, desc[UR36][R4.64] ;  /* 0x00000024045a7980 */ /* 0x000162000c101900 */
[----:B------:R-:W-:Y:S05]  /*0fd0*/  BRA `(.L_x_12) ;  /* 0x0000000000247947 */ /* 0x000fea0003800000 */
.L_x_11:
[----:B------:R-:W-:Y:S02]  /*0fe0*/  ULDC.64 UR4, c[0x0][0x588] ;  /* 0x0001620000047ab9 */ /* 0x000fe40000000a00 */
[----:B------:R-:W-:-:S04]  /*0ff0*/  ISETP.NE.U32.AND P0, PT, RZ, UR4, PT ;  /* 0x00000004ff007c0c */ /* 0x000fc8000bf05070 */
[----:B------:R-:W-:-:S13]  /*1000*/  ISETP.NE.AND.EX P0, PT, RZ, UR5, PT, P0 ;  /* 0x00000005ff007c0c */ /* 0x000fda000bf05300 */
[----:B------:R-:W-:Y:S05]  /*1010*/  @!P0 BRA `(.L_x_13) ;  /* 0x00000000000c8947 */ /* 0x000fea0003800000 */
[----:B------:R-:W0:Y:S02]  /*1020*/  LDC.64 R90, c[0x0][0x588] ;  /* 0x00016200ff5a7b82 */ /* 0x000e240000000a00 */
[----:B0-----:R1:W5:Y:S01]  /*1030*/  LDG.E R90, desc[UR36][R90.64] ;  /* 0x000000245a5a7981 */ /* 0x001362000c1e1900 */
[----:B------:R-:W-:Y:S05]  /*1040*/  BRA `(.L_x_12) ;  /* 0x0000000000087947 */ /* 0x000fea0003800000 */
.L_x_13:
[----:B------:R-:W-:Y:S02]  /*1050*/  ULDC UR4, c[0x0][0x580] ;  /* 0x0001600000047ab9 */ /* 0x000fe40000000800 */
[----:B------:R-:W-:-:S07]  /*1060*/  IMAD.U32 R90, RZ, RZ, UR4 ;  /* 0x00000004ff5a7e24 */ /* 0x000fce000f8e00ff */
.L_x_12:
[----:B------:R-:W-:Y:S02]  /*1070*/  ULDC.64 UR4, c[0x0][0x5a0] ;  /* 0x0001680000047ab9 */ /* 0x000fe40000000a00 */
[----:B------:R-:W-:-:S04]  /*1080*/  ISETP.NE.U32.AND P0, PT, RZ, UR4, PT ;  /* 0x00000004ff007c0c */ /* 0x000fc8000bf05070 */
[----:B------:R-:W-:-:S13]  /*1090*/  ISETP.NE.AND.EX P0, PT, RZ, UR5, PT, P0 ;  /* 0x00000005ff007c0c */ /* 0x000fda000bf05300 */
[----:B------:R-:W-:Y:S05]  /*10a0*/  @!P0 BRA `(.L_x_14) ;  /* 0x00000000001c8947 */ /* 0x000fea0003800000 */
[----:B0-----:R-:W0:Y:S02]  /*10b0*/  LDC.64 R4, c[0x0][0x5a0] ;  /* 0x00016800ff047b82 */ /* 0x001e240000000a00 */
[----:B0-----:R-:W2:Y:S02]  /*10c0*/  LDG.E.64 R4, desc[UR36][R4.64] ;  /* 0x0000002404047981 */ /* 0x001ea4000c1e1b00 */
[----:B--2---:R-:W-:-:S04]  /*10d0*/  ISETP.NE.U32.AND P0, PT, R4, RZ, PT ;  /* 0x000000ff0400720c */ /* 0x004fc80003f05070 */
[----:B------:R-:W-:-:S13]  /*10e0*/  ISETP.NE.AND.EX P0, PT, R5, RZ, PT, P0 ;  /* 0x000000ff0500720c */ /* 0x000fda0003f05300 */
[----:B------:R-:W-:Y:S05]  /*10f0*/  @!P0 BRA `(.L_x_14) ;  /* 0x0000000000088947 */ /* 0x000fea0003800000 */
[----:B-1----:R0:W5:Y:S01]  /*1100*/  LD.E R91, desc[UR36][R4.64] ;  /* 0x00000024045b7980 */ /* 0x002162000c101900 */
[----:B------:R-:W-:Y:S05]  /*1110*/  BRA `(.L_x_15) ;  /* 0x0000000000247947 */ /* 0x000fea0003800000 */
.L_x_14:
[----:B------:R-:W-:Y:S02]  /*1120*/  ULDC.64 UR4, c[0x0][0x590] ;  /* 0x0001640000047ab9 */ /* 0x000fe40000000a00 */
[----:B------:R-:W-:-:S04]  /*1130*/  ISETP.NE.U32.AND P0, PT, RZ, UR4, PT ;  /* 0x00000004ff007c0c */ /* 0x000fc8000bf05070 */
[----:B------:R-:W-:-:S13]  /*1140*/  ISETP.NE.AND.EX P0, PT, RZ, UR5, PT, P0 ;  /* 0x00000005ff007c0c */ /* 0x000fda000bf05300 */
[----:B------:R-:W-:Y:S05]  /*1150*/  @!P0 BRA `(.L_x_16) ;  /* 0x00000000000c8947 */ /* 0x000fea0003800000 */
[----:B0-----:R-:W1:Y:S02]  /*1160*/  LDC.64 R4, c[0x0][0x590] ;  /* 0x00016400ff047b82 */ /* 0x001e640000000a00 */
[----:B-1----:R1:W5:Y:S01]  /*1170*/  LDG.E R91, desc[UR36][R4.64] ;  /* 0x00000024045b7981 */ /* 0x002362000c1e1900 */
[----:B------:R-:W-:Y:S05]  /*1180*/  BRA `(.L_x_15) ;  /* 0x0000000000087947 */ /* 0x000fea0003800000 */
.L_x_16:
[----:B------:R-:W-:Y:S02]  /*1190*/  ULDC UR4, c[0x0][0x584] ;  /* 0x0001610000047ab9 */ /* 0x000fe40000000800 */
[----:B-1----:R-:W-:-:S07]  /*11a0*/  IMAD.U32 R91, RZ, RZ, UR4 ;  /* 0x00000004ff5b7e24 */ /* 0x002fce000f8e00ff */
.L_x_15:
[----:B------:R-:W-:-:S13]  /*11b0*/  LOP3.LUT P0, RZ, R3, 0xff, RZ, 0xc0, !PT ;  /* 0x000000ff03ff7812 */ /* 0x000fda000780c0ff */
[----:B------:R-:W-:Y:S05]  /*11c0*/  @!P0 EXIT ;  /* 0x000000000000894d */ /* 0x000fea0003800000 */
[----:B------:R-:W2:Y:S01]  /*11d0*/  LDC R93, c[0x0][0x658] ;  /* 0x00019600ff5d7b82 */ /* 0x000ea20000000800 */
[----:B------:R-:W-:Y:S01]  /*11e0*/  LOP3.LUT R6, R6, 0x1, RZ, 0xc0, !PT ;  /* 0x0000000106067812 */ /* 0x000fe200078ec0ff */
[----:B------:R-:W-:Y:S01]  /*11f0*/  ULDC.64 UR6, c[0x0][0x288] ;  /* 0x0000a20000067ab9 */ /* 0x000fe20000000a00 */
[----:B------:R-:W-:Y:S01]  /*1200*/  SHF.R.U32.HI R3, RZ, 0x2, R98 ;  /* 0x00000002ff037819 */ /* 0x000fe20000011662 */
[----:B------:R-:W-:Y:S01]  /*1210*/  UIADD3 UR4, UR7, 0x7f, URZ ;  /* 0x0000007f07047890 */ /* 0x000fe2000fffe03f */
[----:B------:R-:W-:Y:S01]  /*1220*/  SHF.R.U32.HI R0, RZ, 0x1, R0 ;  /* 0x00000001ff007819 */ /* 0x000fe20000011600 */
[----:B------:R-:W-:Y:S01]  /*1230*/  IMAD.SHL.U32 R88, R6, 0x40, RZ ;  /* 0x0000004006587824 */ /* 0x000fe200078e00ff */
[----:B------:R-:W-:Y:S01]  /*1240*/  LOP3.LUT R3, R3, 0x7, RZ, 0xc0, !PT ;  /* 0x0000000703037812 */ /* 0x000fe200078ec0ff */
[----:B------:R-:W3:Y:S01]  /*1250*/  LDC.64 R96, c[0x0][0x5c8] ;  /* 0x00017200ff607b82 */ /* 0x000ee20000000a00 */
[----:B------:R-:W-:Y:S01]  /*1260*/  USHF.R.S32.HI UR5, URZ, 0x1f, UR4 ;  /* 0x0000001f3f057899 */ /* 0x000fe20008011404 */
[----:B------:R-:W-:Y:S01]  /*1270*/  LOP3.LUT R0, R0, 0x30, RZ, 0xc0, !PT ;  /* 0x0000003000007812 */ /* 0x000fe200078ec0ff */
[----:B01----:R-:W-:Y:S01]  /*1280*/  IMAD.MOV.U32 R4, RZ, RZ, 0x1 ;  /* 0x00000001ff047424 */ /* 0x003fe200078e00ff */
[--C-:B------:R-:W-:Y:S01]  /*1290*/  LOP3.LUT R88, R88, 0x40, R3.reuse, 0xe2, !PT ;  /* 0x0000004058587812 */ /* 0x100fe200078ee203 */
[----:B------:R-:W-:Y:S01]  /*12a0*/  ULEA.HI UR5, UR5, UR4, URZ, 0x7 ;  /* 0x0000000405057291 */ /* 0x000fe2000f8f383f */
[-C--:B------:R-:W-:Y:S01]  /*12b0*/  IADD3 R3, RZ, -R0.reuse, -R3 ;  /* 0x80000000ff037210 */ /* 0x080fe20007ffe803 */
[----:B------:R-:W-:Y:S01]  /*12c0*/  IMAD.U32 R5, RZ, RZ, UR6 ;  /* 0x00000006ff057e24 */ /* 0x000fe2000f8e00ff */
[----:B------:R-:W0:Y:S01]  /*12d0*/  LDC R100, c[0x0][0x600] ;  /* 0x00018000ff647b82 */ /* 0x000e220000000800 */
[----:B------:R-:W-:Y:S01]  /*12e0*/  LOP3.LUT R88, R88, R0, RZ, 0xfc, !PT ;  /* 0x0000000058587212 */ /* 0x000fe200078efcff */
[----:B------:R-:W-:Y:S01]  /*12f0*/  IMAD.MOV.U32 R0, RZ, RZ, -0x1 ;  /* 0xffffffffff007424 */ /* 0x000fe200078e00ff */
[----:B------:R-:W-:Y:S01]  /*1300*/  USHF.R.S32.HI UR43, URZ, 0x7, UR5 ;  /* 0x000000073f2b7899 */ /* 0x000fe20008011405 */
[----:B------:R-:W-:Y:S01]  /*1310*/  LOP3.LUT R92, R98, 0x3, RZ, 0xc0, !PT ;  /* 0x00000003625c7812 */ /* 0x000fe200078ec0ff */
[----:B------:R-:W-:Y:S01]  /*1320*/  IMAD R3, R6, -0x40, R3 ;  /* 0xffffffc006037824 */ /* 0x000fe200078e0203 */
[----:B------:R-:W-:Y:S01]  /*1330*/  LOP3.LUT R99, R98, 0x80, RZ, 0xc0, !PT ;  /* 0x0000008062637812 */ /* 0x000fe200078ec0ff */
[----:B------:R-:W-:Y:S01]  /*1340*/  UISETP.LT.AND UP0, UPT, UR43, 0x1, UPT ;  /* 0x000000012b00788c */ /* 0x000fe2000bf01270 */
[-C--:B--2---:R-:W-:Y:S01]  /*1350*/  SHF.L.U32 R0, R0, R93.reuse, RZ ;  /* 0x0000005d00007219 */ /* 0x084fe200000006ff */
[----:B------:R-:W-:Y:S01]  /*1360*/  ULDC UR4, c[0x0][0x284] ;  /* 0x0000a10000047ab9 */ /* 0x000fe20000000800 */
[----:B------:R-:W-:Y:S01]  /*1370*/  IMAD R92, R92, -0x2, R5 ;  /* 0xfffffffe5c5c7824 */ /* 0x000fe200078e0205 */
[----:B------:R-:W-:Y:S01]  /*1380*/  USEL UR44, UR43, 0x1, UP0 ;  /* 0x000000012b2c7887 */ /* 0x000fe20008000000 */
[----:B------:R-:W-:Y:S01]  /*1390*/  SHF.L.U32 R93, R4, R93, RZ ;  /* 0x0000005d045d7219 */ /* 0x000fe200000006ff */
[----:B------:R-:W-:Y:S01]  /*13a0*/  IMAD.SHL.U32 R98, R98, 0x2, RZ ;  /* 0x0000000262627824 */ /* 0x000fe200078e00ff */
[----:B------:R-:W-:Y:S01]  /*13b0*/  LOP3.LUT R118, R18, 0x1, RZ, 0xfc, !PT ;  /* 0x0000000112767812 */ /* 0x000fe200078efcff */
[----:B------:R-:W-:Y:S01]  /*13c0*/  VIADD R102, R3, UR4 ;  /* 0x0000000403667c36 */ /* 0x000fe20008000000 */
[C-C-:B---3--:R-:W-:Y:S01]  /*13d0*/  SHF.L.U64.HI R94, R96.reuse, 0x7, R97.reuse ;  /* 0x00000007605e7819 */ /* 0x148fe20000010261 */
[----:B------:R-:W-:Y:S01]  /*13e0*/  IMAD.MOV.U32 R89, RZ, RZ, RZ ;  /* 0x000000ffff597224 */ /* 0x000fe200078e00ff */
[C---:B------:R-:W-:Y:S01]  /*13f0*/  SHF.L.U64.HI R95, R96.reuse, 0x3, R97 ;  /* 0x00000003605f7819 */ /* 0x040fe20000010261 */
[C---:B------:R-:W-:Y:S01]  /*1400*/  IMAD.SHL.U32 R97, R96.reuse, 0x80, RZ ;  /* 0x0000008060617824 */ /* 0x040fe200078e00ff */
[----:B------:R-:W-:Y:S01]  /*1410*/  SHF.R.U32.HI R99, RZ, 0x7, R99 ;  /* 0x00000007ff637819 */ /* 0x000fe20000011663 */
[----:B------:R-:W-:Y:S01]  /*1420*/  IMAD.SHL.U32 R96, R96, 0x8, RZ ;  /* 0x0000000860607824 */ /* 0x000fe200078e00ff */
[----:B------:R-:W-:Y:S01]  /*1430*/  LOP3.LUT R101, RZ, R0, RZ, 0x33, !PT ;  /* 0x00000000ff657212 */ /* 0x000fe200078e33ff */
[----:B------:R-:W-:Y:S01]  /*1440*/  UIADD3 UR44, UR43, -UR44, URZ ;  /* 0x8000002c2b2c7290 */ /* 0x000fe2000fffe03f */
[----:B0-----:R-:W-:Y:S01]  /*1450*/  VIADD R100, R100, 0xffffffff ;  /* 0xffffffff64647836 */ /* 0x001fe20000000000 */
[----:B------:R-:W-:Y:S01]  /*1460*/  UMOV UR40, URZ ;  /* 0x0000003f00287c82 */ /* 0x000fe20008000000 */
[----:B------:R-:W-:-:S09]  /*1470*/  UMOV UR42, URZ ;  /* 0x0000003f002a7c82 */ /* 0x000fd20008000000 */
.L_x_160:
[----:B0-----:R-:W0:Y:S01]  /*1480*/  SHFL.IDX PT, R0, R99, RZ, 0x1f ;  /* 0x00001fff63007589 */ /* 0x001e2200000e0000 */
[----:B-1----:R-:W1:Y:S01]  /*1490*/  S2UR UR7, SR_CgaCtaId ;  /* 0x00000000000779c3 */ /* 0x002e620000008800 */
[----:B------:R-:W-:Y:S01]  /*14a0*/  UMOV UR6, 0x400 ;  /* 0x0000040000067882 */ /* 0x000fe20000000000 */
[----:B0-----:R-:W-:Y:S01]  /*14b0*/  R2UR UR4, R0 ;  /* 0x00000000000472ca */ /* 0x001fe200000e0000 */
[----:B-1----:R-:W-:-:S12]  /*14c0*/  ULEA UR6, UR7, UR6, 0x18 ;  /* 0x0000000607067291 */ /* 0x002fd8000f8ec03f */
[----:B------:R-:W-:-:S04]  /*14d0*/  ULEA.HI UR5, UR4, UR4, URZ, 0x1 ;  /* 0x0000000404057291 */ /* 0x000fc8000f8f083f */
[----:B------:R-:W-:-:S04]  /*14e0*/  ULOP3.LUT UR5, UR5, 0x7fffe, URZ, 0xc0, !UPT ;  /* 0x0007fffe05057892 */ /* 0x000fc8000f8ec03f */
[----:B------:R-:W-:-:S03]  /*14f0*/  UIADD3 UR5, UR4, -UR5, URZ ;  /* 0x8000000504057290 */ /* 0x000fc6000fffe03f */
[----:B------:R-:W-:Y:S01]  /*1500*/  ULDC UR4, c[0x0][0x28c] ;  /* 0x0000a30000047ab9 */ /* 0x000fe20000000800 */
[----:B------:R-:W-:Y:S01]  /*1510*/  ULEA UR5, UR5, UR6, 0xd ;  /* 0x0000000605057291 */ /* 0x000fe2000f8e683f */
[----:B------:R-:W-:-:S03]  /*1520*/  ISETP.LT.AND P0, PT, RZ, UR4, PT ;  /* 0x00000004ff007c0c */ /* 0x000fc6000bf01270 */
[----:B------:R-:W-:-:S04]  /*1530*/  UIADD3 UR5, UR5, 0x100, URZ ;  /* 0x0000010005057890 */ /* 0x000fc8000fffe03f */
[----:B------:R-:W-:-:S04]  /*1540*/  USHF.R.U32.HI UR5, URZ, 0x4, UR5 ;  /* 0x000000043f057899 */ /* 0x000fc80008011605 */
[----:B------:R-:W-:-:S04]  /*1550*/  ULOP3.LUT UR5, UR5, 0x3fff, URZ, 0xc0, !UPT ;  /* 0x00003fff05057892 */ /* 0x000fc8000f8ec03f */
[----:B------:R-:W-:Y:S01]  /*1560*/  ULOP3.LUT UR45, UR5, 0x10000, URZ, 0xfc, !UPT ;  /* 0x00010000052d7892 */ /* 0x000fe2000f8efc3f */
[----:B--2345:R-:W-:Y:S11]  /*1570*/  @P0 BRA `(.L_x_17) ;  /* 0x0000000000400947 */ /* 0x03cff60003800000 */
[----:B------:R-:W-:Y:S01]  /*1580*/  MOV R0, 0x0 ;  /* 0x0000000000007802 */ /* 0x000fe20000000f00 */
[----:B------:R-:W-:Y:S01]  /*1590*/  ULDC.64 UR4, c[0x4][0x68] ;  /* 0x01001a0000047ab9 */ /* 0x000fe20000000a00 */
[----:B------:R-:W-:Y:S01]  /*15a0*/  ULDC.64 UR6, c[0x4][0x8] ;  /* 0x0100020000067ab9 */ /* 0x000fe20000000a00 */
[----:B------:R-:W-:Y:S01]  /*15b0*/  IMAD.U32 R4, RZ, RZ, UR4 ;  /* 0x00000004ff047e24 */ /* 0x000fe2000f8e00ff */
[----:B------:R0:W1:Y:S01]  /*15c0*/  LDC.64 R14, c[0x4][R0] ;  /* 0x01000000000e7b82 */ /* 0x0000620000000a00 */
[----:B------:R-:W-:Y:S01]  /*15d0*/  IMAD.U32 R5, RZ, RZ, UR5 ;  /* 0x00000005ff057e24 */ /* 0x000fe2000f8e00ff */
[----:B------:R-:W-:Y:S01]  /*15e0*/  ULDC.64 UR4, c[0x4][0x70] ;  /* 0x01001c0000047ab9 */ /* 0x000fe20000000a00 */
[----:B------:R-:W-:Y:S02]  /*15f0*/  IMAD.U32 R10, RZ, RZ, UR6 ;  /* 0x00000006ff0a7e24 */ /* 0x000fe4000f8e00ff */
[----:B------:R-:W-:Y:S02]  /*1600*/  IMAD.U32 R6, RZ, RZ, UR4 ;  /* 0x00000004ff067e24 */ /* 0x000fe4000f8e00ff */
[----:B------:R-:W-:-:S02]  /*1610*/  IMAD.U32 R7, RZ, RZ, UR5 ;  /* 0x00000005ff077e24 */ /* 0x000fc4000f8e00ff */
[----:B------:R-:W-:Y:S02]  /*1620*/  IMAD.U32 R11, RZ, RZ, UR7 ;  /* 0x00000007ff0b7e24 */ /* 0x000fe4000f8e00ff */
[----:B------:R-:W-:Y:S02]  /*1630*/  IMAD.MOV.U32 R8, RZ, RZ, 0x1e1 ;  /* 0x000001e1ff087424 */ /* 0x000fe400078e00ff */
[----:B------:R-:W-:Y:S02]  /*1640*/  IMAD.MOV.U32 R12, RZ, RZ, 0x1 ;  /* 0x00000001ff0c7424 */ /* 0x000fe400078e00ff */
[----:B0-----:R-:W-:-:S07]  /*1650*/  IMAD.MOV.U32 R13, RZ, RZ, RZ ;  /* 0x000000ffff0d7224 */ /* 0x001fce00078e00ff */
[----:B------:R-:W-:-:S07]  /*1660*/  LEPC R20, `(.L_x_17) ;  /* 0x000000001014794e */ /* 0x000fce0000000000 */
[----:B-1---5:R-:W-:Y:S05]  /*1670*/  CALL.ABS.NOINC R14 ;  /* 0x000000000e007343 */ /* 0x022fea0003c00000 */
.L_x_17:
[----:B------:R-:W-:-:S13]  /*1680*/  ISETP.NE.AND P0, PT, R118, 0x3, PT ;  /* 0x000000037600780c */ /* 0x000fda0003f05270 */
[----:B------:R-:W-:Y:S05]  /*1690*/  @!P0 BRA `(.L_x_18) ;  /* 0x0000000000048947 */ /* 0x000fea0003800000 */
[----:B------:R-:W-:Y:S01]  /*16a0*/  BPT.TRAP 0x1 ;  /* 0x000000040000795c */ /* 0x000fe20000300000 */
.L_x_18:
[----:B------:R-:W0:Y:S01]  /*16b0*/  S2UR UR5, SR_CgaCtaId ;  /* 0x00000000000579c3 */ /* 0x000e220000008800 */
[----:B------:R-:W-:Y:S01]  /*16c0*/  UMOV UR4, 0x400 ;  /* 0x0000040000047882 */ /* 0x000fe20000000000 */
[----:B------:R-:W-:Y:S02]  /*16d0*/  IMAD.U32 R0, RZ, RZ, UR40 ;  /* 0x00000028ff007e24 */ /* 0x000fe4000f8e00ff */
[----:B------:R-:W-:-:S03]  /*16e0*/  IMAD.U32 R3, RZ, RZ, UR42 ;  /* 0x0000002aff037e24 */ /* 0x000fc6000f8e00ff */
[----:B------:R-:W-:Y:S01]  /*16f0*/  SHF.L.U32 R0, R0, 0x1f, RZ ;  /* 0x0000001f00007819 */ /* 0x000fe200000006ff */
[----:B0-----:R-:W-:-:S06]  /*1700*/  ULEA UR4, UR5, UR4, 0x18 ;  /* 0x0000000405047291 */ /* 0x001fcc000f8ec03f */
[----:B------:R-:W-:-:S04]  /*1710*/  IMAD.U32 R6, RZ, RZ, UR4 ;  /* 0x00000004ff067e24 */ /* 0x000fc8000f8e00ff */
[----:B------:R-:W-:-:S04]  /*1720*/  IMAD R3, R3, 0x8, R6 ;  /* 0x0000000803037824 */ /* 0x000fc800078e0206 */
[----:B------:R0:W1:Y:S01]  /*1730*/  SYNCS.PHASECHK.TRANS64.TRYWAIT P1, [R3+URZ], R0 ;  /* 0x00000000030075a7 */ /* 0x000062000802017f */
[----:B------:R-:W-:Y:S05]  /*1740*/  @!P0 BRA `(.L_x_19) ;  /* 0x0000000000048947 */ /* 0x000fea0003800000 */
[----:B------:R-:W-:Y:S01]  /*1750*/  BPT.TRAP 0x1 ;  /* 0x000000040000795c */ /* 0x000fe20000300000 */
.L_x_19:
[----:B------:R-:W-:-:S05]  /*1760*/  IMAD.U32 R4, RZ, RZ, UR44 ;  /* 0x0000002cff047e24 */ /* 0x000fca000f8e00ff */
[----:B------:R-:W-:Y:S01]  /*1770*/  ISETP.GE.AND P2, PT, R4, 0x1, PT ;  /* 0x000000010400780c */ /* 0x000fe20003f46270 */
[----:B-1----:R-:W-:-:S12]  /*1780*/  @P1 BRA `(.L_x_20) ;  /* 0x0000000000081947 */ /* 0x002fd80003800000 */
[----:B------:R-:W1:Y:S02]  /*1790*/  SYNCS.PHASECHK.TRANS64.TRYWAIT P1, [R3+URZ], R0 ;  /* 0x00000000030075a7 */ /* 0x000e64000802017f */
[----:B-1----:R-:W-:Y:S05]  /*17a0*/  @!P1 BRA `(.L_x_21) ;  /* 0x0000007800389947 */ /* 0x002fea0003800000 */
.L_x_20:
[----:B------:R-:W-:Y:S05]  /*17b0*/  WARPSYNC.ALL ;  /* 0x0000000000007948 */ /* 0x000fea0003800000 */
[----:B------:R-:W-:Y:S01]  /*17c0*/  R2UR UR4, R6 ;  /* 0x00000000060472ca */ /* 0x000fe200000e0000 */
[----:B------:R-:W-:Y:S01]  /*17d0*/  ULEA UR8, UR42, UR45, 0xc ;  /* 0x0000002d2a087291 */ /* 0x000fe2000f8e603f */
[----:B------:R-:W-:Y:S01]  /*17e0*/  WARPGROUP.ARRIVE ;  /* 0x00000000000079c5 */ /* 0x000fe20000000000 */
[----:B------:R-:W-:Y:S01]  /*17f0*/  UMOV UR9, 0x40000040 ;  /* 0x4000004000097882 */ /* 0x000fe20000000000 */
[----:B------:R-:W-:Y:S01]  /*1800*/  UMOV UR11, 0x40000040 ;  /* 0x40000040000b7882 */ /* 0x000fe20000000000 */
[----:B------:R-:W-:Y:S01]  /*1810*/  UIADD3 UR12, UR8, 0x400, URZ ;  /* 0x00000400080c7890 */ /* 0x000fe2000fffe03f */
[----:B------:R-:W-:Y:S01]  /*1820*/  UMOV UR15, UR11 ;  /* 0x0000000b000f7c82 */ /* 0x000fe20008000000 */
[----:B------:R-:W-:Y:S01]  /*1830*/  UMOV UR13, 0x40000040 ;  /* 0x40000040000d7882 */ /* 0x000fe20000000000 */
[----:B------:R-:W-:-:S05]  /*1840*/  UIADD3 UR5, UR8, 0x402, URZ ;  /* 0x0000040208057890 */ /* 0x000fca000fffe03f */
[----:B------:R-:W-:-:S04]  /*1850*/  UIADD3 UR4, UR4, 0x20100, URZ ;  /* 0x0002010004047890 */ /* 0x000fc8000fffe03f */
[----:B------:R-:W-:-:S04]  /*1860*/  USHF.R.U32.HI UR4, URZ, 0x4, UR4 ;  /* 0x000000043f047899 */ /* 0x000fc80008011604 */
[----:B------:R-:W-:-:S04]  /*1870*/  ULOP3.LUT UR4, UR4, 0x3fff, URZ, 0xc0, !UPT ;  /* 0x00003fff04047892 */ /* 0x000fc8000f8ec03f */
[----:B------:R-:W-:-:S04]  /*1880*/  ULOP3.LUT UR4, UR4, 0x10000, URZ, 0xfc, !UPT ;  /* 0x0001000004047892 */ /* 0x000fc8000f8efc3f */
[----:B------:R-:W-:-:S07]  /*1890*/  ULEA UR6, UR42, UR4, 0xa ;  /* 0x000000042a067291 */ /* 0x000fce000f8e503f */
[----:B------:R-:W-:Y:S02]  /*18a0*/  UMOV UR10, UR6 ;  /* 0x00000006000a7c82 */ /* 0x000fe40008000000 */
[----:B------:R-:W-:Y:S01]  /*18b0*/  HGMMA.64x64x16.F32.BF16 R56, gdesc[UR8], RZ, !UPT, gsb0 ;  /* 0x00e00000083879f0 */ /* 0x000fe2000c0018ff */
[----:B------:R-:W-:Y:S01]  /*18c0*/  UMOV UR14, UR10 ;  /* 0x0000000a000e7c82 */ /* 0x000fe20008000000 */
[----:B------:R-:W-:Y:S01]  /*18d0*/  UIADD3 UR10, UR6, 0x206, URZ ;  /* 0x00000206060a7890 */ /* 0x000fe2000fffe03f */
[----:B------:R-:W-:Y:S01]  /*18e0*/  UMOV UR9, 0x40000040 ;  /* 0x4000004000097882 */ /* 0x000fe20000000000 */
[----:B------:R-:W-:Y:S01]  /*18f0*/  UMOV UR11, 0x40000040 ;  /* 0x40000040000b7882 */ /* 0x000fe20000000000 */
[----:B------:R-:W-:Y:S02]  /*1900*/  WARPGROUP.DEPBAR.LE gsb0, 0x0 ;  /* 0x00008000000079c5 */ /* 0x000fe40000010000 */
[----:B------:R-:W-:-:S06]  /*1910*/  WARPGROUP.ARRIVE ;  /* 0x00000000000079c5 */ /* 0x000fcc0000000000 */
[----:B------:R-:W-:Y:S01]  /*1920*/  HGMMA.64x64x16.F32.BF16 R24, gdesc[UR12], RZ, !UPT, gsb0 ;  /* 0x00e000000c1879f0 */ /* 0x000fe2000c0018ff */
[----:B------:R-:W-:Y:S02]  /*1930*/  UIADD3 UR12, UR8, 0x2, URZ ;  /* 0x00000002080c7890 */ /* 0x000fe4000fffe03f */
[----:B------:R-:W-:Y:S01]  /*1940*/  UIADD3 UR14, UR6, 0x2, URZ ;  /* 0x00000002060e7890 */ /* 0x000fe2000fffe03f */
[----:B------:R-:W-:Y:S01]  /*1950*/  UMOV UR13, 0x40000040 ;  /* 0x40000040000d7882 */ /* 0x000fe20000000000 */
[----:B------:R-:W-:Y:S01]  /*1960*/  UMOV UR15, 0x40000040 ;  /* 0x40000040000f7882 */ /* 0x000fe20000000000 */
[----:B------:R-:W-:Y:S02]  /*1970*/  WARPGROUP.DEPBAR.LE gsb0, 0x0 ;  /* 0x00008000000079c5 */ /* 0x000fe40000010000 */
[----:B------:R-:W-:-:S06]  /*1980*/  WARPGROUP.ARRIVE ;  /* 0x00000000000079c5 */ /* 0x000fcc0000000000 */
[----:B------:R-:W-:Y:S01]  /*1990*/  HGMMA.64x64x16.F32.BF16 R56, gdesc[UR12], R56, gsb0 ;  /* 0x00e000000c3879f0 */ /* 0x000fe20008001838 */
[----:B------:R-:W-:Y:S01]  /*19a0*/  UMOV UR12, UR5 ;  /* 0x00000005000c7c82 */ /* 0x000fe20008000000 */
[----:B------:R-:W-:Y:S01]  /*19b0*/  UMOV UR13, 0x40000040 ;  /* 0x40000040000d7882 */ /* 0x000fe20000000000 */
[----:B------:R-:W-:Y:S01]  /*19c0*/  UIADD3 UR5, UR8, 0x404, URZ ;  /* 0x0000040408057890 */ /* 0x000fe2000fffe03f */
[----:B------:R-:W-:Y:S02]  /*19d0*/  WARPGROUP.DEPBAR.LE gsb0, 0x0 ;  /* 0x00008000000079c5 */ /* 0x000fe40000010000 */
[----:B------:R-:W-:-:S06]  /*19e0*/  WARPGROUP.ARRIVE ;  /* 0x00000000000079c5 */ /* 0x000fcc0000000000 */
[----:B------:R-:W-:Y:S01]  /*19f0*/  HGMMA.64x64x16.F32.BF16 R24, gdesc[UR12], R24, gsb0 ;  /* 0x00e000000c1879f0 */ /* 0x000fe20008001818 */
        /* <DEDUP_REMOVED lines=56> */
[----:B------:R-:W-:Y:S01]  /*1d80*/  UIADD3 UR6, UR8, 0xc06, URZ ;  /* 0x00000c0608067890 */ /* 0x000fe2000fffe03f */
[----:B------:R-:W-:Y:S02]  /*1d90*/  WARPGROUP.DEPBAR.LE gsb0, 0x0 ;  /* 0x00008000000079c5 */ /* 0x000fe40000010000 */
[----:B------:R-:W-:-:S06]  /*1da0*/  WARPGROUP.ARRIVE ;  /* 0x00000000000079c5 */ /* 0x000fcc0000000000 */
[----:B------:R-:W-:Y:S01]  /*1db0*/  HGMMA.64x64x16.F32.BF16 R56, gdesc[UR12], R56, gsb0 ;  /* 0x00e000000c3879f0 */ /* 0x000fe20008001838 */
[----:B------:R-:W-:Y:S01]  /*1dc0*/  UMOV UR12, UR5 ;  /* 0x00000005000c7c82 */ /* 0x000fe20008000000 */
[----:B------:R-:W-:Y:S01]  /*1dd0*/  UMOV UR13, 0x40000040 ;  /* 0x40000040000d7882 */ /* 0x000fe20000000000 */
[----:B------:R-:W-:-:S07]  /*1de0*/  UIADD3 UR5, UR8, 0x806, URZ ;  /* 0x0000080608057890 */ /* 0x000fce000fffe03f */
[----:B------:R-:W-:Y:S01]  /*1df0*/  UMOV UR8, UR5 ;  /* 0x0000000500087c82 */ /* 0x000fe20008000000 */
[----:B------:R-:W-:Y:S02]  /*1e00*/  WARPGROUP.DEPBAR.LE gsb0, 0x0 ;  /* 0x00008000000079c5 */ /* 0x000fe40000010000 */
[----:B------:R-:W-:-:S06]  /*1e10*/  WARPGROUP.ARRIVE ;  /* 0x00000000000079c5 */ /* 0x000fcc0000000000 */
[----:B------:R-:W-:Y:S03]  /*1e20*/  HGMMA.64x64x16.F32.BF16 R24, gdesc[UR12], R24, gsb0 ;  /* 0x00e000000c1879f0 */ /* 0x000fe60008001818 */
[----:B------:R-:W-:Y:S02]  /*1e30*/  WARPGROUP.DEPBAR.LE gsb0, 0x0 ;  /* 0x00008000000079c5 */ /* 0x000fe40000010000 */
[----:B------:R-:W-:-:S06]  /*1e40*/  WARPGROUP.ARRIVE ;  /* 0x00000000000079c5 */ /* 0x000fcc0000000000 */
[----:B------:R-:W-:Y:S01]  /*1e50*/  HGMMA.64x64x16.F32.BF16 R56, gdesc[UR8], R56, gsb0 ;  /* 0x00e00000083879f0 */ /* 0x000fe20008001838 */
[----:B------:R-:W-:Y:S01]  /*1e60*/  UMOV UR8, UR6 ;  /* 0x0000000600087c82 */ /* 0x000fe20008000000 */
[----:B------:R-:W-:Y:S01]  /*1e70*/  UMOV UR9, 0x40000040 ;  /* 0x4000004000097882 */ /* 0x000fe20000000000 */
[----:B------:R-:W-:Y:S02]  /*1e80*/  WARPGROUP.DEPBAR.LE gsb0, 0x0 ;  /* 0x00008000000079c5 */ /* 0x000fe40000010000 */
[----:B------:R-:W-:-:S06]  /*1e90*/  WARPGROUP.ARRIVE ;  /* 0x00000000000079c5 */ /* 0x000fcc0000000000 */
[----:B------:R-:W-:Y:S03]  /*1ea0*/  HGMMA.64x64x16.F32.BF16 R24, gdesc[UR8], R24, gsb0 ;  /* 0x00e00000081879f0 */ /* 0x000fe60008001818 */
[----:B------:R-:W-:Y:S02]  /*1eb0*/  WARPGROUP.DEPBAR.LE gsb0, 0x0 ;  /* 0x00008000000079c5 */ /* 0x000fe40000010000 */
[----:B------:R-:W-:Y:S05]  /*1ec0*/  @!P2 BRA `(.L_x_22) ;  /* 0x000000080058a947 */ /* 0x000fea0003800000 */
[----:B------:R-:W-:Y:S01]  /*1ed0*/  UIADD3 UR5, UR42, 0x1, URZ ;  /* 0x000000012a057890 */ /* 0x000fe2000fffe03f */
[----:B01----:R-:W-:Y:S02]  /*1ee0*/  IMAD.U32 R0, RZ, RZ, UR44 ;  /* 0x0000002cff007e24 */ /* 0x003fe4000f8e00ff */
[----:B------:R-:W-:Y:S01]  /*1ef0*/  IMAD.U32 R3, RZ, RZ, UR42 ;  /* 0x0000002aff037e24 */ /* 0x000fe2000f8e00ff */
[----:B------:R-:W-:-:S04]  /*1f00*/  UISETP.NE.AND UP0, UPT, UR5, 0x2, UPT ;  /* 0x000000020500788c */ /* 0x000fc8000bf05270 */
[----:B------:R-:W-:Y:S02]  /*1f10*/  USEL UR6, URZ, 0x1, UP0 ;  /* 0x000000013f067887 */ /* 0x000fe40008000000 */
[----:B------:R-:W-:Y:S02]  /*1f20*/  USEL UR5, UR5, URZ, UP0 ;  /* 0x0000003f05057287 */ /* 0x000fe40008000000 */
[----:B------:R-:W-:-:S06]  /*1f30*/  ULOP3.LUT UR6, UR40, UR6, URZ, 0x3c, !UPT ;  /* 0x0000000628067292 */ /* 0x000fcc000f8e3c3f */
[----:B------:R-:W-:-:S07]  /*1f40*/  IMAD.U32 R7, RZ, RZ, UR6 ;  /* 0x00000006ff077e24 */ /* 0x000fce000f8e00ff */
.L_x_29:
[----:B------:R-:W-:Y:S05]  /*1f50*/  @!P0 BRA `(.L_x_23) ;  /* 0x0000000000048947 */ /* 0x000fea0003800000 */
[----:B------:R-:W-:Y:S01]  /*1f60*/  BPT.TRAP 0x1 ;  /* 0x000000040000795c */ /* 0x000fe20000300000 */
.L_x_23:
[----:B------:R-:W0:Y:S01]  /*1f70*/  S2UR UR7, SR_CgaCtaId ;  /* 0x00000000000779c3 */ /* 0x000e220000008800 */
[----:B------:R-:W-:Y:S01]  /*1f80*/  UMOV UR6, 0x400 ;  /* 0x0000040000067882 */ /* 0x000fe20000000000 */
[----:B------:R-:W-:Y:S01]  /*1f90*/  IMAD.U32 R5, RZ, RZ, UR5 ;  /* 0x00000005ff057e24 */ /* 0x000fe2000f8e00ff */
[----:B------:R-:W-:Y:S01]  /*1fa0*/  SHF.L.U32 R4, R7, 0x1f, RZ ;  /* 0x0000001f07047819 */ /* 0x000fe200000006ff */
[----:B0-----:R-:W-:-:S06]  /*1fb0*/  ULEA UR6, UR7, UR6, 0x18 ;  /* 0x0000000607067291 */ /* 0x001fcc000f8ec03f */
[----:B------:R-:W-:-:S04]  /*1fc0*/  IMAD.U32 R6, RZ, RZ, UR6 ;  /* 0x00000006ff067e24 */ /* 0x000fc8000f8e00ff */
[----:B------:R-:W-:-:S04]  /*1fd0*/  IMAD R5, R5, 0x8, R6 ;  /* 0x0000000805057824 */ /* 0x000fc800078e0206 */
[----:B------:R0:W1:Y:S01]  /*1fe0*/  SYNCS.PHASECHK.TRANS64.TRYWAIT P1, [R5+URZ], R4 ;  /* 0x00000004050075a7 */ /* 0x000062000802017f */
[----:B------:R-:W-:Y:S05]  /*1ff0*/  @!P0 BRA `(.L_x_24) ;  /* 0x0000000000048947 */ /* 0x000fea0003800000 */
[----:B------:R-:W-:Y:S01]  /*2000*/  BPT.TRAP 0x1 ;  /* 0x000000040000795c */ /* 0x000fe20000300000 */
.L_x_24:
[----:B-1----:R-:W-:Y:S05]  /*2010*/  @P1 BRA `(.L_x_25) ;  /* 0x0000000000081947 */ /* 0x002fea0003800000 */
[----:B------:R-:W1:Y:S02]  /*2020*/  SYNCS.PHASECHK.TRANS64.TRYWAIT P1, [R5+URZ], R4 ;  /* 0x00000004050075a7 */ /* 0x000e64000802017f */
[----:B-1----:R-:W-:Y:S05]  /*2030*/  @!P1 BRA `(.L_x_26) ;  /* 0x0000007000289947 */ /* 0x002fea0003800000 */
.L_x_25:
[----:B------:R-:W-:Y:S01]  /*2040*/  ULEA UR8, UR5, UR4, 0xa ;  /* 0x0000000405087291 */ /* 0x000fe2000f8e503f */
[----:B------:R-:W-:Y:S01]  /*2050*/  WARPGROUP.ARRIVE ;  /* 0x00000000000079c5 */ /* 0x000fe20000000000 */
[----:B------:R-:W-:Y:S01]  /*2060*/  ULEA UR6, UR5, UR45, 0xc ;  /* 0x0000002d05067291 */ /* 0x000fe2000f8e603f */
[----:B------:R-:W-:Y:S01]  /*2070*/  UMOV UR15, 0x40000040 ;  /* 0x40000040000f7882 */ /* 0x000fe20000000000 */
[----:B------:R-:W-:Y:S02]  /*2080*/  UMOV UR13, 0x40000040 ;  /* 0x40000040000d7882 */ /* 0x000fe40000000000 */
[----:B------:R-:W-:Y:S01]  /*2090*/  UIADD3 UR7, UR6, 0x400, URZ ;  /* 0x0000040006077890 */ /* 0x000fe2000fffe03f */
[----:B------:R-:W-:Y:S02]  /*20a0*/  UMOV UR14, UR8 ;  /* 0x00000008000e7c82 */ /* 0x000fe40008000000 */
[----:B------:R-:W-:Y:S01]  /*20b0*/  UMOV UR12, UR6 ;  /* 0x00000006000c7c82 */ /* 0x000fe20008000000 */
[----:B------:R-:W-:Y:S01]  /*20c0*/  UIADD3 UR10, UR8, 0x206, URZ ;  /* 0x00000206080a7890 */ /* 0x000fe2000fffe03f */
[----:B------:R-:W-:Y:S01]  /*20d0*/  HGMMA.64x64x16.F32.BF16 R56, gdesc[UR12], R56, gsb0 ;  /* 0x00e000000c3879f0 */ /* 0x000fe20008001838 */
[----:B------:R-:W-:Y:S01]  /*20e0*/  UMOV UR13, 0x40000040 ;  /* 0x40000040000d7882 */ /* 0x000fe20000000000 */
[----:B------:R-:W-:Y:S01]  /*20f0*/  UMOV UR12, UR7 ;  /* 0x00000007000c7c82 */ /* 0x000fe20008000000 */
[----:B------:R-:W-:Y:S01]  /*2100*/  UIADD3 UR7, UR6, 0x402, URZ ;  /* 0x0000040206077890 */ /* 0x000fe2000fffe03f */
[----:B------:R-:W-:Y:S01]  /*2110*/  UMOV UR11, 0x40000040 ;  /* 0x40000040000b7882 */ /* 0x000fe20000000000 */
[----:B------:R-:W-:Y:S01]  /*2120*/  UMOV UR9, 0x40000040 ;  /* 0x4000004000097882 */ /* 0x000fe20000000000 */
[----:B------:R-:W-:-:S02]  /*2130*/  WARPGROUP.DEPBAR.LE gsb0, 0x0 ;  /* 0x00008000000079c5 */ /* 0x000fc40000010000 */
        /* <DEDUP_REMOVED lines=71> */
[----:B------:R-:W-:Y:S02]  /*25b0*/  UIADD3 UR8, UR6, 0x806, URZ ;  /* 0x0000080606087890 */ /* 0x000fe4000fffe03f */
[----:B------:R-:W-:Y:S01]  /*25c0*/  UIADD3 UR6, UR6, 0xc06, URZ ;  /* 0x00000c0606067890 */ /* 0x000fe2000fffe03f */
        /* <DEDUP_REMOVED lines=18> */
[----:B------:R-:W-:Y:S01]  /*26f0*/  BPT.TRAP 0x1 ;  /* 0x000000040000795c */ /* 0x000fe20000300000 */
.L_x_27:
[----:B------:R-:W-:-:S13]  /*2700*/  ISETP.NE.AND P1, PT, R19, RZ, PT ;  /* 0x000000ff1300720c */ /* 0x000fda0003f25270 */
[----:B01----:R-:W-:-:S04]  /*2710*/  @P1 IMAD R4, R3, 0x8, R6 ;  /* 0x0000000803041824 */ /* 0x003fc800078e0206 */
[----:B------:R-:W-:-:S05]  /*2720*/  @P1 VIADD R5, R4, 0x10 ;  /* 0x0000001004051836 */ /* 0x000fca0000000000 */
[----:B------:R-:W-:-:S04]  /*2730*/  @P1 PRMT R5, R22, 0x654, R5 ;  /* 0x0000065416051816 */ /* 0x000fc80000000005 */
[----:B------:R0:W-:Y:S01]  /*2740*/  @P1 SYNCS.ARRIVE.TRANS64.RED.A1T0 RZ, [R5+URZ], RZ ;  /* 0x000000ff05ff19a7 */ /* 0x0001e2000810043f */
[----:B------:R-:W-:-:S13]  /*2750*/  ISETP.GT.U32.AND P1, PT, R18, 0x1, PT ;  /* 0x000000011200780c */ /* 0x000fda0003f24070 */
[----:B0-----:R-:W-:Y:S05]  /*2760*/  @P1 BRA `(.L_x_28) ;  /* 0x0000000000041947 */ /* 0x001fea0003800000 */
[----:B------:R-:W-:Y:S01]  /*2770*/  BPT.TRAP 0x1 ;  /* 0x000000040000795c */ /* 0x000fe20000300000 */
.L_x_28:
[----:B------:R-:W-:Y:S01]  /*2780*/  UIADD3 UR5, UR5, 0x1, URZ ;  /* 0x0000000105057890 */ /* 0x000fe2000fffe03f */
[C---:B------:R-:W-:Y:S01]  /*2790*/  ISETP.GT.AND P2, PT, R0.reuse, 0x1, PT ;  /* 0x000000010000780c */ /* 0x040fe20003f44270 */
[----:B------:R-:W-:Y:S02]  /*27a0*/  VIADD R3, R3, 0x1 ;  /* 0x0000000103037836 */ /* 0x000fe40000000000 */
[----:B------:R-:W-:Y:S01]  /*27b0*/  UISETP.NE.AND UP0, UPT, UR5, 0x2, UPT ;  /* 0x000000020500788c */ /* 0x000fe2000bf05270 */
[----:B------:R-:W-:Y:S02]  /*27c0*/  VIADD R0, R0, 0xffffffff ;  /* 0xffffffff00007836 */ /* 0x000fe40000000000 */
[C---:B------:R-:W-:Y:S01]  /*27d0*/  ISETP.NE.AND P1, PT, R3.reuse, 0x2, PT ;  /* 0x000000020300780c */ /* 0x040fe20003f25270 */
[----:B------:R-:W-:Y:S02]  /*27e0*/  USEL UR6, URZ, 0x1, UP0 ;  /* 0x000000013f067887 */ /* 0x000fe40008000000 */
[----:B------:R-:W-:Y:S01]  /*27f0*/  USEL UR5, UR5, URZ, UP0 ;  /* 0x0000003f05057287 */ /* 0x000fe20008000000 */
[----:B------:R-:W-:-:S03]  /*2800*/  SEL R3, R3, RZ, P1 ;  /* 0x000000ff03037207 */ /* 0x000fc60000800000 */
[----:B------:R-:W-:Y:S01]  /*2810*/  LOP3.LUT R7, R7, UR6, RZ, 0x3c, !PT ;  /* 0x0000000607077c12 */ /* 0x000fe2000f8e3cff */
[----:B------:R-:W-:Y:S07]  /*2820*/  @P2 BRA `(.L_x_29) ;  /* 0xfffffff400c82947 */ /* 0x000fee000383ffff */
.L_x_22:
[----:B01----:R-:W0:Y:S02]  /*2830*/  LDC R0, c[0x0][0x28c] ;  /* 0x0000a300ff007b82 */ /* 0x003e240000000800 */
[----:B0-----:R-:W-:-:S13]  /*2840*/  ISETP.GE.AND P1, PT, R0, 0x1, PT ;  /* 0x000000010000780c */ /* 0x001fda0003f26270 */
[----:B------:R-:W-:Y:S05]  /*2850*/  @!P1 BRA `(.L_x_30) ;  /* 0x0000000000389947 */ /* 0x000fea0003800000 */
[----:B------:R-:W-:Y:S05]  /*2860*/  @!P0 BRA `(.L_x_31) ;  /* 0x0000000000048947 */ /* 0x000fea0003800000 */
[----:B------:R-:W-:Y:S01]  /*2870*/  BPT.TRAP 0x1 ;  /* 0x000000040000795c */ /* 0x000fe20000300000 */
.L_x_31:
[----:B------:R-:W-:-:S13]  /*2880*/  ISETP.NE.AND P0, PT, R19, RZ, PT ;  /* 0x000000ff1300720c */ /* 0x000fda0003f05270 */
[----:B------:R-:W-:-:S05]  /*2890*/  VOTEU.ANY UP0, P0 ;  /* 0x00000000003f7886 */ /* 0x000fca0000000100 */
[----:B------:R-:W-:-:S06]  /*28a0*/  @UP0 UIADD3 UR4, UR44, UR42, URZ ;  /* 0x0000002a2c040290 */ /* 0x000fcc000fffe03f */
[----:B------:R-:W-:-:S04]  /*28b0*/  IMAD.U32 R0, RZ, RZ, UR4 ;  /* 0x00000004ff007e24 */ /* 0x000fc8000f8e00ff */
[----:B------:R-:W-:-:S05]  /*28c0*/  @P0 IMAD.SHL.U32 R0, R0, 0x8, RZ ;  /* 0x0000000800000824 */ /* 0x000fca00078e00ff */
[----:B------:R-:W-:-:S04]  /*28d0*/  @P0 LOP3.LUT R0, R0, 0x8, RZ, 0xc0, !PT ;  /* 0x0000000800000812 */ /* 0x000fc800078ec0ff */
[----:B------:R-:W-:-:S04]  /*28e0*/  @P0 IADD3 R3, R6, 0x10, R0 ;  /* 0x0000001006030810 */ /* 0x000fc80007ffe000 */
[----:B------:R-:W-:-:S04]  /*28f0*/  @P0 PRMT R3, R22, 0x654, R3 ;  /* 0x0000065416030816 */ /* 0x000fc80000000003 */
[----:B------:R0:W-:Y:S01]  /*2900*/  @P0 SYNCS.ARRIVE.TRANS64.RED.A1T0 RZ, [R3+URZ], RZ ;  /* 0x000000ff03ff09a7 */ /* 0x0001e2000810043f */
[----:B------:R-:W-:-:S13]  /*2910*/  ISETP.GT.U32.AND P0, PT, R18, 0x1, PT ;  /* 0x000000011200780c */ /* 0x000fda0003f04070 */
[----:B0-----:R-:W-:Y:S05]  /*2920*/  @P0 BRA `(.L_x_30) ;  /* 0x0000000000040947 */ /* 0x001fea0003800000 */
[----:B------:R-:W-:Y:S01]  /*2930*/  BPT.TRAP 0x1 ;  /* 0x000000040000795c */ /* 0x000fe20000300000 */
.L_x_30:
[----:B------:R-:W-:Y:S01]  /*2940*/  IMAD.SHL.U32 R103, R103, 0x40, RZ ;  /* 0x0000004067677824 */ /* 0x000fe200078e00ff */
[----:B------:R-:W-:Y:S01]  /*2950*/  ULDC UR6, c[0x0][0x288] ;  /* 0x0000a20000067ab9 */ /* 0x000fe20000000800 */
[----:B------:R-:W-:Y:S01]  /*2960*/  SHF.R.S32.HI R21, RZ, 0x1f, R23 ;  /* 0x0000001fff157819 */ /* 0x000fe20000011417 */
[----:B------:R-:W-:Y:S01]  /*2970*/  IMAD.SHL.U32 R3, R111, 0x100, RZ ;  /* 0x000001006f037824 */ /* 0x000fe200078e00ff */
[----:B------:R-:W-:Y:S01]  /*2980*/  ULDC.64 UR4, c[0x0][0x5d0] ;  /* 0x0001740000047ab9 */ /* 0x000fe20000000a00 */
[----:B------:R-:W-:Y:S01]  /*2990*/  LOP3.LUT R10, R103, 0x6, R98, 0xf8, !PT ;  /* 0x00000006670a7812 */ /* 0x000fe200078ef862 */
[----:B------:R-:W-:Y:S01]  /*29a0*/  IMAD.WIDE R110, R111, 0x100, R88 ;  /* 0x000001006f6e7825 */ /* 0x000fe200078e0258 */
[----:B------:R-:W-:Y:S01]  /*29b0*/  ISETP.GE.AND P0, PT, R103, UR6, PT ;  /* 0x0000000667007c0c */ /* 0x000fe2000bf06270 */
[----:B------:R-:W-:Y:S01]  /*29c0*/  ULDC UR6, c[0x0][0x284] ;  /* 0x0000a10000067ab9 */ /* 0x000fe20000000800 */
[----:B------:R-:W-:Y:S01]  /*29d0*/  SHF.R.S32.HI R11, RZ, 0x1f, R10 ;  /* 0x0000001fff0b7819 */ /* 0x000fe2000001140a */
[----:B------:R-:W-:Y:S01]  /*29e0*/  IMAD R0, R21, UR4, RZ ;  /* 0x0000000415007c24 */ /* 0x000fe2000f8e02ff */
[----:B------:R-:W-:-:S03]  /*29f0*/  ISETP.GE.OR P0, PT, R3, UR6, P0 ;  /* 0x0000000603007c0c */ /* 0x000fc60008706670 */
[C---:B------:R-:W-:Y:S02]  /*2a00*/  IMAD R7, R23.reuse, UR5, R0 ;  /* 0x0000000517077c24 */ /* 0x040fe4000f8e0200 */
[----:B------:R-:W-:Y:S01]  /*2a10*/  IMAD.WIDE.U32 R4, R23, UR4, R10 ;  /* 0x0000000417047c25 */ /* 0x000fe2000f8e000a */
[----:B------:R-:W-:-:S03]  /*2a20*/  ULDC.64 UR4, c[0x0][0x5c8] ;  /* 0x0001720000047ab9 */ /* 0x000fc60000000a00 */
[----:B------:R-:W-:Y:S02]  /*2a30*/  IMAD R9, R111, UR4, RZ ;  /* 0x000000046f097c24 */ /* 0x000fe4000f8e02ff */
[----:B------:R-:W-:Y:S02]  /*2a40*/  IMAD.IADD R5, R5, 0x1, R7 ;  /* 0x0000000105057824 */ /* 0x000fe400078e0207 */
[C---:B------:R-:W-:Y:S02]  /*2a50*/  IMAD R9, R110.reuse, UR5, R9 ;  /* 0x000000056e097c24 */ /* 0x040fe4000f8e0209 */
[----:B------:R-:W-:-:S04]  /*2a60*/  IMAD.WIDE.U32 R112, R110, UR4, R4 ;  /* 0x000000046e707c25 */ /* 0x000fc8000f8e0004 */
[----:B------:R-:W-:Y:S01]  /*2a70*/  IMAD.MOV.U32 R0, RZ, RZ, -0x1 ;  /* 0xffffffffff007424 */ /* 0x000fe200078e00ff */
[----:B------:R-:W-:Y:S06]  /*2a80*/  @P0 BRA `(.L_x_32) ;  /* 0x0000004800980947 */ /* 0x000fec0003800000 */
[----:B-----5:R-:W-:Y:S01]  /*2a90*/  FSETP.NEU.AND P1, PT, R91, RZ, PT ;  /* 0x000000ff5b00720b */ /* 0x020fe20003f2d000 */
[----:B------:R-:W-:Y:S01]  /*2aa0*/  IMAD.IADD R4, R92, 0x1, -R103 ;  /* 0x000000015c047824 */ /* 0x000fe200078e0a67 */
[----:B------:R-:W-:Y:S01]  /*2ab0*/  BSSY B0, `(.L_x_32) ;  /* 0x00004a3000007945 */ /* 0x000fe20003800000 */
[----:B------:R-:W-:Y:S02]  /*2ac0*/  IMAD.IADD R3, R102, 0x1, -R3 ;  /* 0x0000000166037824 */ /* 0x000fe400078e0a03 */
[----:B------:R-:W-:Y:S01]  /*2ad0*/  IMAD.IADD R115, R113, 0x1, R9 ;  /* 0x0000000171737824 */ /* 0x000fe200078e0209 */
[----:B------:R-:W-:-:S04]  /*2ae0*/  ISETP.GT.AND P6, PT, R4, RZ, PT ;  /* 0x000000ff0400720c */ /* 0x000fc80003fc4270 */
[----:B------:R-:W-:-:S03]  /*2af0*/  ISETP.GT.AND P0, PT, R3, RZ, P6 ;  /* 0x000000ff0300720c */ /* 0x000fc60003704270 */
[----:B------:R-:W-:Y:S10]  /*2b00*/  @!P1 BRA `(.L_x_33) ;  /* 0x0000003400089947 */ /* 0x000ff40003800000 */
[----:B------:R-:W0:Y:S01]  /*2b10*/  LDC.64 R14, c[0x0][0x5b8] ;  /* 0x00016e00ff0e7b82 */ /* 0x000e220000000a00 */
[----:B------:R-:W-:-:S07]  /*2b20*/  ULDC.64 UR4, c[0x0][0x5c0] ;  /* 0x0001700000047ab9 */ /* 0x000fce0000000a00 */
[----:B------:R-:W1:Y:S08]  /*2b30*/  LDC.64 R108, c[0x0][0x5b0] ;  /* 0x00016c00ff6c7b82 */ /* 0x000e700000000a00 */
[----:B------:R-:W2:Y:S01]  /*2b40*/  LDC.64 R12, c[0x0][0x5a8] ;  /* 0x00016a00ff0c7b82 */ /* 0x000ea20000000a00 */
[-C--:B0-----:R-:W-:Y:S02]  /*2b50*/  IMAD R6, R21, R14.reuse, RZ ;  /* 0x0000000e15067224 */ /* 0x081fe400078e02ff */
[----:B------:R-:W-:-:S04]  /*2b60*/  IMAD.WIDE.U32 R106, R23, R14, R10 ;  /* 0x0000000e176a7225 */ /* 0x000fc800078e000a */
[----:B------:R-:W-:Y:S02]  /*2b70*/  IMAD R103, R23, R15, R6 ;  /* 0x0000000f17677224 */ /* 0x000fe400078e0206 */
[-C--:B-1----:R-:W-:Y:S02]  /*2b80*/  IMAD R5, R111, R108.reuse, RZ ;  /* 0x0000006c6f057224 */ /* 0x082fe400078e02ff */
[----:B------:R-:W-:Y:S02]  /*2b90*/  IMAD.IADD R105, R107, 0x1, R103 ;  /* 0x000000016b697824 */ /* 0x000fe400078e0267 */
[----:B------:R-:W-:Y:S02]  /*2ba0*/  IMAD.MOV.U32 R104, RZ, RZ, R106 ;  /* 0x000000ffff687224 */ /* 0x000fe400078e006a */
[C---:B------:R-:W-:Y:S02]  /*2bb0*/  IMAD R113, R110.reuse, R109, R5 ;  /* 0x0000006d6e717224 */ /* 0x040fe400078e0205 */
[----:B------:R-:W-:-:S04]  /*2bc0*/  IMAD.WIDE.U32 R6, R110, R108, R104 ;  /* 0x0000006c6e067225 */ /* 0x000fc800078e0068 */
[----:B------:R-:W-:Y:S01]  /*2bd0*/  IMAD.IADD R5, R7, 0x1, R113 ;  /* 0x0000000107057824 */ /* 0x000fe200078e0271 */
[----:B--2---:R-:W-:-:S04]  /*2be0*/  LEA R8, P1, R6, R12, 0x1 ;  /* 0x0000000c06087211 */ /* 0x004fc800078208ff */
[----:B------:R-:W-:-:S05]  /*2bf0*/  LEA.HI.X R9, R6, R13, R5, 0x1, P1 ;  /* 0x0000000d06097211 */ /* 0x000fca00008f0c05 */
[----:B------:R0:W2:Y:S01]  /*2c00*/  @P0 LDG.E.LTC128B.U16 R5, desc[UR36][R8.64] ;  /* 0x0000002408050981 */ /* 0x0000a2000c1e1520 */
[----:B------:R-:W-:Y:S01]  /*2c10*/  ISETP.GT.AND P4, PT, R4, 0x1, PT ;  /* 0x000000010400780c */ /* 0x000fe20003f84270 */
[----:B------:R-:W-:Y:S01]  /*2c20*/  IMAD.WIDE.U32 R6, R110, R108, R10 ;  /* 0x0000006c6e067225 */ /* 0x000fe200078e000a */
[----:B------:R-:W-:Y:S02]  /*2c30*/  BSSY B1, `(.L_x_34) ;  /* 0x0000013000017945 */ /* 0x000fe40003800000 */
[----:B------:R-:W-:Y:S01]  /*2c40*/  P2R R119, PR, RZ, 0x10 ;  /* 0x00000010ff777803 */ /* 0x000fe20000000000 */
[----:B------:R-:W-:Y:S02]  /*2c50*/  IMAD.IADD R7, R113, 0x1, R7 ;  /* 0x0000000171077824 */ /* 0x000fe400078e0207 */
[----:B------:R-:W-:Y:S02]  /*2c60*/  IMAD.SHL.U32 R114, R108, 0x8, RZ ;  /* 0x000000086c727824 */ /* 0x000fe400078e00ff */
[----:B------:R-:W-:-:S04]  /*2c70*/  IMAD.WIDE.U32 R6, R23, R14, R6 ;  /* 0x0000000e17067225 */ /* 0x000fc800078e0006 */
[----:B------:R-:W-:Y:S01]  /*2c80*/  IMAD.IADD R7, R103, 0x1, R7 ;  /* 0x0000000167077824 */ /* 0x000fe200078e0207 */
[----:B0-----:R-:W-:-:S04]  /*2c90*/  LEA R8, P2, R6, R12, 0x1 ;  /* 0x0000000c06087211 */ /* 0x001fc800078408ff */
[----:B------:R-:W-:Y:S01]  /*2ca0*/  LEA.HI.X R9, R6, R13, R7, 0x1, P2 ;  /* 0x0000000d06097211 */ /* 0x000fe200010f0c07 */
[----:B--2---:R-:W-:-:S04]  /*2cb0*/  IMAD.U32 R20, R5, 0x10000, RZ ;  /* 0x0001000005147824 */ /* 0x004fc800078e00ff */
[----:B------:R-:W-:Y:S01]  /*2cc0*/  FMUL R15, R20, R91 ;  /* 0x0000005b140f7220 */ /* 0x000fe20000400000 */
[----:B------:R-:W-:-:S03]  /*2cd0*/  LEA R20, P1, R112, UR4, 0x1 ;  /* 0x0000000470147c11 */ /* 0x000fc6000f8208ff */
[----:B------:R-:W-:Y:S01]  /*2ce0*/  FFMA R15, R56, R90, R15 ;  /* 0x0000005a380f7223 */ /* 0x000fe2000000000f */
[----:B------:R-:W-:Y:S02]  /*2cf0*/  LEA.HI.X R21, R112, UR5, R115, 0x1, P1 ;  /* 0x0000000570157c11 */ /* 0x000fe400088f0c73 */
[----:B------:R-:W-:Y:S02]  /*2d00*/  ISETP.GT.AND P1, PT, R3, RZ, P4 ;  /* 0x000000ff0300720c */ /* 0x000fe40002724270 */
[----:B------:R-:W-:Y:S02]  /*2d10*/  F2FP.BF16.F32.PACK_AB R15, RZ, R15 ;  /* 0x0000000fff0f723e */ /* 0x000fe400000010ff */
[----:B------:R-:W-:-:S03]  /*2d20*/  SHF.L.U64.HI R115, R108, 0x3, R109 ;  /* 0x000000036c737819 */ /* 0x000fc6000001026d */
[----:B------:R0:W-:Y:S06]  /*2d30*/  @P0 STG.E.U16 desc[UR36][R20.64], R15 ;  /* 0x0000000f14000986 */ /* 0x0001ec000c101524 */
[----:B------:R-:W-:Y:S05]  /*2d40*/  @!P1 BRA `(.L_x_35) ;  /* 0x0000000000049947 */ /* 0x000fea0003800000 */
[----:B------:R1:W5:Y:S02]  /*2d50*/  LDG.E.LTC128B.U16 R5, desc[UR36][R8.64+0x2] ;  /* 0x0000022408057981 */ /* 0x000364000c1e1520 */
.L_x_35:
[----:B------:R-:W-:Y:S05]  /*2d60*/  BSYNC B1 ;  /* 0x0000000000017941 */ /* 0x000fea0003800000 */
.L_x_34:
[----:B------:R-:W-:Y:S01]  /*2d70*/  IMAD.WIDE.U32 R116, R110, R108, R114 ;  /* 0x0000006c6e747225 */ /* 0x000fe200078e0072 */
[----:B------:R-:W-:Y:S02]  /*2d80*/  ISETP.GT.AND P0, PT, R3, 0x8, P6 ;  /* 0x000000080300780c */ /* 0x000fe40003704270 */
[C---:B0----5:R-:W-:Y:S01]  /*2d90*/  PRMT R15, R5.reuse, 0x7610, R15 ;  /* 0x00007610050f7816 */ /* 0x061fe2000000000f */
[----:B------:R-:W-:Y:S01]  /*2da0*/  IMAD.U32 R6, R5, 0x10000, RZ ;  /* 0x0001000005067824 */ /* 0x000fe200078e00ff */
[----:B------:R-:W-:Y:S01]  /*2db0*/  IADD3 R7, P2, R106, R116, RZ ;  /* 0x000000746a077210 */ /* 0x000fe20007f5e0ff */
[----:B------:R-:W-:Y:S02]  /*2dc0*/  IMAD.IADD R113, R113, 0x1, R117 ;  /* 0x0000000171717824 */ /* 0x000fe400078e0275 */
[----:B------:R-:W-:Y:S02]  /*2dd0*/  FMUL R6, R6, R91 ;  /* 0x0000005b06067220 */ /* 0x000fe40000400000 */
[----:B------:R-:W-:-:S02]  /*2de0*/  IMAD.X R56, R113, 0x1, R105, P2 ;  /* 0x0000000171387824 */ /* 0x000fc400010e0669 */
[----:B------:R-:W-:Y:S01]  /*2df0*/  FFMA R57, R57, R90, R6 ;  /* 0x0000005a39397223 */ /* 0x000fe20000000006 */
[----:B------:R-:W-:-:S04]  /*2e00*/  LEA R6, P2, R7, R12, 0x1 ;  /* 0x0000000c07067211 */ /* 0x000fc800078408ff */
[----:B------:R-:W-:Y:S02]  /*2e10*/  F2FP.BF16.F32.PACK_AB R57, RZ, R57 ;  /* 0x00000039ff39723e */ /* 0x000fe400000010ff */
[----:B------:R-:W-:-:S03]  /*2e20*/  LEA.HI.X R7, R7, R13, R56, 0x1, P2 ;  /* 0x0000000d07077211 */ /* 0x000fc600010f0c38 */
[----:B------:R0:W-:Y:S04]  /*2e30*/  @P1 STG.E.U16 desc[UR36][R20.64+0x2], R57 ;  /* 0x0000023914001986 */ /* 0x0001e8000c101524 */
[----:B------:R-:W2:Y:S01]  /*2e40*/  @P0 LDG.E.LTC128B.U16 R15, desc[UR36][R6.64] ;  /* 0x00000024060f0981 */ /* 0x000ea2000c1e1520 */
[----:B------:R-:W-:Y:S01]  /*2e50*/  IMAD.SHL.U32 R121, R96, 0x2, RZ ;  /* 0x0000000260797824 */ /* 0x000fe200078e00ff */
[----:B------:R-:W-:Y:S01]  /*2e60*/  IADD3 R116, P1, R10, R116, RZ ;  /* 0x000000740a747210 */ /* 0x000fe20007f3e0ff */
[----:B------:R-:W-:Y:S01]  /*2e70*/  BSSY B1, `(.L_x_36) ;  /* 0x0000011000017945 */ /* 0x000fe20003800000 */
[----:B------:R-:W-:Y:S02]  /*2e80*/  SHF.L.U64.HI R123, R96, 0x1, R95 ;  /* 0x00000001607b7819 */ /* 0x000fe4000001025f */
[----:B------:R-:W-:Y:S01]  /*2e90*/  IADD3 R112, P2, R121, R20, RZ ;  /* 0x0000001479707210 */ /* 0x000fe20007f5e0ff */
[----:B------:R-:W-:Y:S01]  /*2ea0*/  IMAD.X R117, R11, 0x1, R113, P1 ;  /* 0x000000010b757824 */ /* 0x000fe200008e0671 */
[----:B------:R-:W-:-:S03]  /*2eb0*/  ISETP.GT.AND P1, PT, R3, 0x8, P4 ;  /* 0x000000080300780c */ /* 0x000fc60002724270 */
[----:B------:R-:W-:Y:S02]  /*2ec0*/  IMAD.X R113, R123, 0x1, R21, P2 ;  /* 0x000000017b717824 */ /* 0x000fe400010e0615 */
[----:B------:R-:W-:-:S04]  /*2ed0*/  IMAD.WIDE.U32 R116, R23, R14, R116 ;  /* 0x0000000e17747225 */ /* 0x000fc800078e0074 */
[----:B0-----:R-:W-:Y:S02]  /*2ee0*/  IMAD.IADD R57, R103, 0x1, R117 ;  /* 0x0000000167397824 */ /* 0x001fe400078e0275 */
[----:B--2---:R-:W-:-:S04]  /*2ef0*/  IMAD.U32 R56, R15, 0x10000, RZ ;  /* 0x000100000f387824 */ /* 0x004fc800078e00ff */
[----:B------:R-:W-:Y:S01]  /*2f00*/  FMUL R5, R56, R91 ;  /* 0x0000005b38057220 */ /* 0x000fe20000400000 */
[----:B------:R-:W-:-:S03]  /*2f10*/  LEA R56, P3, R116, R12, 0x1 ;  /* 0x0000000c74387211 */ /* 0x000fc600078608ff */
[----:B------:R-:W-:Y:S01]  /*2f20*/  FFMA R5, R58, R90, R5 ;  /* 0x0000005a3a057223 */ /* 0x000fe20000000005 */
[----:B------:R-:W-:-:S04]  /*2f30*/  LEA.HI.X R57, R116, R13, R57, 0x1, P3 ;  /* 0x0000000d74397211 */ /* 0x000fc800018f0c39 */
[----:B------:R-:W-:-:S05]  /*2f40*/  F2FP.BF16.F32.PACK_AB R5, RZ, R5 ;  /* 0x00000005ff05723e */ /* 0x000fca00000010ff */
[----:B------:R0:W-:Y:S01]  /*2f50*/  @P0 STG.E.U16 desc[UR36][R112.64], R5 ;  /* 0x0000000570000986 */ /* 0x0001e2000c101524 */
[----:B------:R-:W-:Y:S05]  /*2f60*/  @!P1 BRA `(.L_x_37) ;  /* 0x0000000000049947 */ /* 0x000fea0003800000 */
[----:B------:R2:W5:Y:S02]  /*2f70*/  LDG.E.LTC128B.U16 R15, desc[UR36][R56.64+0x2] ;  /* 0x00000224380f7981 */ /* 0x000564000c1e1520 */
.L_x_37:
[----:B------:R-:W-:Y:S05]  /*2f80*/  BSYNC B1 ;  /* 0x0000000000017941 */ /* 0x000fea0003800000 */
.L_x_36:
[----:B-----5:R-:W-:Y:S01]  /*2f90*/  IMAD.U32 R6, R15, 0x10000, RZ ;  /* 0x000100000f067824 */ /* 0x020fe200078e00ff */
[----:B------:R-:W-:Y:S01]  /*2fa0*/  ISETP.GT.AND P4, PT, R4, 0x8, PT ;  /* 0x000000080400780c */ /* 0x000fe20003f84270 */
[----:B------:R-:W-:Y:S01]  /*2fb0*/  IMAD.MOV.U32 R58, RZ, RZ, R112 ;  /* 0x000000ffff3a7224 */ /* 0x000fe200078e0070 */
[----:B------:R-:W-:Y:S01]  /*2fc0*/  BSSY B1, `(.L_x_38) ;  /* 0x000000b000017945 */ /* 0x000fe20003800000 */
[----:B------:R-:W-:Y:S01]  /*2fd0*/  FMUL R6, R6, R91 ;  /* 0x0000005b06067220 */ /* 0x000fe20000400000 */
[----:B------:R-:W-:Y:S02]  /*2fe0*/  ISETP.GT.AND P0, PT, R3, RZ, P4 ;  /* 0x000000ff0300720c */ /* 0x000fe40002704270 */
[----:B------:R-:W-:Y:S01]  /*2ff0*/  P2R R117, PR, RZ, 0x10 ;  /* 0x00000010ff757803 */ /* 0x000fe20000000000 */
[----:B------:R-:W-:Y:S01]  /*3000*/  FFMA R6, R59, R90, R6 ;  /* 0x0000005a3b067223 */ /* 0x000fe20000000006 */
[----:B------:R-:W-:Y:S01]  /*3010*/  IMAD.MOV.U32 R59, RZ, RZ, R113 ;  /* 0x000000ffff3b7224 */ /* 0x000fe200078e0071 */
[----:B------:R-:W-:-:S03]  /*3020*/  PRMT R116, R15, 0x7610, R116 ;  /* 0x000076100f747816 */ /* 0x000fc60000000074 */
[----:B------:R-:W-:-:S05]  /*3030*/  F2FP.BF16.F32.PACK_AB R6, RZ, R6 ;  /* 0x00000006ff06723e */ /* 0x000fca00000010ff */
[----:B------:R3:W-:Y:S01]  /*3040*/  @P1 STG.E.U16 desc[UR36][R58.64+0x2], R6 ;  /* 0x000002063a001986 */ /* 0x0007e2000c101524 */
[----:B------:R-:W-:Y:S05]  /*3050*/  @!P0 BRA `(.L_x_39) ;  /* 0x0000000000048947 */ /* 0x000fea0003800000 */
[----:B------:R4:W5:Y:S02]  /*3060*/  LDG.E.LTC128B.U16 R116, desc[UR36][R8.64+0x10] ;  /* 0x0000102408747981 */ /* 0x000964000c1e1520 */
.L_x_39:
[----:B------:R-:W-:Y:S05]  /*3070*/  BSYNC B1 ;  /* 0x0000000000017941 */ /* 0x000fea0003800000 */
.L_x_38:
[----:B---3-5:R-:W-:Y:S01]  /*3080*/  IMAD.U32 R6, R116, 0x10000, RZ ;  /* 0x0001000074067824 */ /* 0x028fe200078e00ff */
[C---:B0-----:R-:W-:Y:S01]  /*3090*/  SHF.L.U64.HI R5, R97.reuse, 0x1, R94 ;  /* 0x0000000161057819 */ /* 0x041fe2000001025e */
[----:B------:R-:W-:Y:S01]  /*30a0*/  IMAD.SHL.U32 R15, R97, 0x2, RZ ;  /* 0x00000002610f7824 */ /* 0x000fe200078e00ff */
[----:B------:R-:W-:Y:S01]  /*30b0*/  ISETP.GT.AND P3, PT, R4, 0x9, PT ;  /* 0x000000090400780c */ /* 0x000fe20003f64270 */
[----:B------:R-:W-:Y:S01]  /*30c0*/  FMUL R7, R6, R91 ;  /* 0x0000005b06077220 */ /* 0x000fe20000400000 */
[----:B------:R-:W-:Y:S02]  /*30d0*/  BSSY B1, `(.L_x_40) ;  /* 0x000000a000017945 */ /* 0x000fe40003800000 */
[----:B------:R-:W-:Y:S01]  /*30e0*/  IADD3 R6, P1, P2, R15, R20, R121 ;  /* 0x000000140f067210 */ /* 0x000fe20007a3e079 */
[----:B------:R-:W-:Y:S01]  /*30f0*/  FFMA R60, R60, R90, R7 ;  /* 0x0000005a3c3c7223 */ /* 0x000fe20000000007 */
[----:B------:R-:W-:Y:S02]  /*3100*/  P2R R120, PR, RZ, 0x8 ;  /* 0x00000008ff787803 */ /* 0x000fe40000000000 */
[----:B------:R-:W-:-:S02]  /*3110*/  IADD3.X R7, R5, R21, R123, P1, P2 ;  /* 0x0000001505077210 */ /* 0x000fc40000fe447b */
[----:B------:R-:W-:Y:S02]  /*3120*/  F2FP.BF16.F32.PACK_AB R60, RZ, R60 ;  /* 0x0000003cff3c723e */ /* 0x000fe400000010ff */
[----:B------:R-:W-:-:S03]  /*3130*/  ISETP.GT.AND P1, PT, R3, RZ, P3 ;  /* 0x000000ff0300720c */ /* 0x000fc60001f24270 */
[----:B------:R0:W-:Y:S10]  /*3140*/  @P0 STG.E.U16 desc[UR36][R20.64+0x10], R60 ;  /* 0x0000103c14000986 */ /* 0x0001f4000c101524 */
[----:B------:R-:W-:Y:S05]  /*3150*/  @!P1 BRA `(.L_x_41) ;  /* 0x0000000000049947 */ /* 0x000fea0003800000 */
[----:B------:R3:W5:Y:S02]  /*3160*/  LDG.E.LTC128B.U16 R116, desc[UR36][R8.64+0x12] ;  /* 0x0000122408747981 */ /* 0x000764000c1e1520 */
.L_x_41:
[----:B------:R-:W-:Y:S05]  /*3170*/  BSYNC B1 ;  /* 0x0000000000017941 */ /* 0x000fea0003800000 */
.L_x_40:
[----:B0----5:R-:W-:Y:S01]  /*3180*/  IMAD.U32 R60, R116, 0x10000, RZ ;  /* 0x00010000743c7824 */ /* 0x021fe200078e00ff */
[----:B------:R-:W-:Y:S01]  /*3190*/  ISETP.GT.AND P0, PT, R3, 0x8, P4 ;  /* 0x000000080300780c */ /* 0x000fe20002704270 */
[----:B------:R-:W-:Y:S02]  /*31a0*/  BSSY B1, `(.L_x_42) ;  /* 0x0000007000017945 */ /* 0x000fe40003800000 */
[----:B------:R-:W-:-:S04]  /*31b0*/  FMUL R60, R60, R91 ;  /* 0x0000005b3c3c7220 */ /* 0x000fc80000400000 */
[----:B------:R-:W-:-:S05]  /*31c0*/  FFMA R60, R61, R90, R60 ;  /* 0x0000005a3d3c7223 */ /* 0x000fca000000003c */
[----:B------:R-:W-:-:S05]  /*31d0*/  F2FP.BF16.F32.PACK_AB R60, RZ, R60 ;  /* 0x0000003cff3c723e */ /* 0x000fca00000010ff */
[----:B------:R0:W-:Y:S01]  /*31e0*/  @P1 STG.E.U16 desc[UR36][R20.64+0x12], R60 ;  /* 0x0000123c14001986 */ /* 0x0001e2000c101524 */
[----:B------:R-:W-:Y:S05]  /*31f0*/  @!P0 BRA `(.L_x_43) ;  /* 0x0000000000048947 */ /* 0x000fea0003800000 */
[----:B------:R0:W5:Y:S02]  /*3200*/  LDG.E.LTC128B.U16 R116, desc[UR36][R56.64+0x10] ;  /* 0x0000102438747981 */ /* 0x000164000c1e1520 */
.L_x_43:
[----:B------:R-:W-:Y:S05]  /*3210*/  BSYNC B1 ;  /* 0x0000000000017941 */ /* 0x000fea0003800000 */
.L_x_42:
        /* <DEDUP_REMOVED lines=9> */
.L_x_45:
[----:B------:R-:W-:Y:S05]  /*32b0*/  BSYNC B1 ;  /* 0x0000000000017941 */ /* 0x000fea0003800000 */
.L_x_44:
[----:B-----5:R-:W-:Y:S01]  /*32c0*/  IMAD.U32 R60, R116, 0x10000, RZ ;  /* 0x00010000743c7824 */ /* 0x020fe200078e00ff */
[----:B------:R-:W-:Y:S01]  /*32d0*/  IADD3 R123, P0, R110, 0x80, RZ ;  /* 0x000000806e7b7810 */ /* 0x000fe20007f1e0ff */
[----:B------:R-:W-:Y:S01]  /*32e0*/  BSSY B1, `(.L_x_46) ;  /* 0x000000b000017945 */ /* 0x000fe20003800000 */
[----:B------:R-:W-:Y:S01]  /*32f0*/  ISETP.GT.AND P2, PT, R4, 0x10, PT ;  /* 0x000000100400780c */ /* 0x000fe20003f44270 */
[----:B------:R-:W-:Y:S02]  /*3300*/  FMUL R60, R60, R91 ;  /* 0x0000005b3c3c7220 */ /* 0x000fe40000400000 */
[----:B------:R-:W-:Y:S01]  /*3310*/  IMAD.X R111, RZ, RZ, R111, P0 ;  /* 0x000000ffff6f7224 */ /* 0x000fe200000e066f */
[----:B------:R-:W-:Y:S01]  /*3320*/  ISETP.GT.AND P0, PT, R3, RZ, P2 ;  /* 0x000000ff0300720c */ /* 0x000fe20001704270 */
[----:B------:R-:W-:Y:S01]  /*3330*/  FFMA R60, R63, R90, R60 ;  /* 0x0000005a3f3c7223 */ /* 0x000fe2000000003c */
[----:B------:R-:W-:-:S04]  /*3340*/  P2R R121, PR, RZ, 0x4 ;  /* 0x00000004ff797803 */ /* 0x000fc80000000000 */
[----:B------:R-:W-:-:S05]  /*3350*/  F2FP.BF16.F32.PACK_AB R60, RZ, R60 ;  /* 0x0000003cff3c723e */ /* 0x000fca00000010ff */
[----:B------:R0:W-:Y:S02]  /*3360*/  @P1 STG.E.U16 desc[UR36][R58.64+0x12], R60 ;  /* 0x0000123c3a001986 */ /* 0x0001e4000c101524 */
[----:B------:R-:W-:Y:S05]  /*3370*/  @!P0 BRA `(.L_x_47) ;  /* 0x0000000000048947 */ /* 0x000fea0003800000 */
[----:B------:R0:W5:Y:S02]  /*3380*/  LDG.E.LTC128B.U16 R116, desc[UR36][R8.64+0x20] ;  /* 0x0000202408747981 */ /* 0x000164000c1e1520 */
.L_x_47:
[----:B------:R-:W-:Y:S05]  /*3390*/  BSYNC B1 ;  /* 0x0000000000017941 */ /* 0x000fea0003800000 */
.L_x_46:
[----:B0----5:R-:W-:Y:S01]  /*33a0*/  IMAD.U32 R60, R116, 0x10000, RZ ;  /* 0x00010000743c7824 */ /* 0x021fe200078e00ff */
[----:B------:R-:W-:Y:S01]  /*33b0*/  ISETP.GT.AND P1, PT, R4, 0x11, PT ;  /* 0x000000110400780c */ /* 0x000fe20003f24270 */
[-C--:B------:R-:W-:Y:S01]  /*33c0*/  IMAD.WIDE.U32 R62, R123, R108.reuse, R10 ;  /* 0x0000006c7b3e7225 */ /* 0x080fe200078e000a */
[----:B------:R-:W-:Y:S03]  /*33d0*/  BSSY B1, `(.L_x_48) ;  /* 0x0000021000017945 */ /* 0x000fe60003800000 */
[----:B------:R-:W-:Y:S01]  /*33e0*/  FMUL R61, R60, R91 ;  /* 0x0000005b3c3d7220 */ /* 0x000fe20000400000 */
[----:B------:R-:W-:-:S03]  /*33f0*/  IMAD R60, R111, R108, RZ ;  /* 0x0000006c6f3c7224 */ /* 0x000fc600078e02ff */
[----:B------:R-:W-:Y:S01]  /*3400*/  FFMA R61, R64, R90, R61 ;  /* 0x0000005a403d7223 */ /* 0x000fe2000000003d */
[----:B------:R-:W-:-:S04]  /*3410*/  IMAD R107, R123, R109, R60 ;  /* 0x0000006d7b6b7224 */ /* 0x000fc800078e023c */
[----:B------:R-:W-:Y:S01]  /*3420*/  F2FP.BF16.F32.PACK_AB R61, RZ, R61 ;  /* 0x0000003dff3d723e */ /* 0x000fe200000010ff */
[----:B------:R-:W-:-:S03]  /*3430*/  IMAD.IADD R63, R107, 0x1, R63 ;  /* 0x000000016b3f7824 */ /* 0x000fc600078e023f */
[----:B------:R-:W-:Y:S01]  /*3440*/  PRMT R64, R61, 0x7610, R64 ;  /* 0x000076103d407816 */ /* 0x000fe20000000040 */
[----:B------:R-:W-:-:S04]  /*3450*/  IMAD.WIDE.U32 R60, R123, R108, R104 ;  /* 0x0000006c7b3c7225 */ /* 0x000fc800078e0068 */
[----:B------:R0:W-:Y:S01]  /*3460*/  @P0 STG.E.U16 desc[UR36][R20.64+0x20], R64 ;  /* 0x0000204014000986 */ /* 0x0001e2000c101524 */
[----:B------:R-:W-:Y:S01]  /*3470*/  IMAD.WIDE.U32 R110, R23, R14, R62 ;  /* 0x0000000e176e7225 */ /* 0x000fe200078e003e */
[----:B------:R-:W-:-:S03]  /*3480*/  LEA R62, P0, R60, R12, 0x1 ;  /* 0x0000000c3c3e7211 */ /* 0x000fc600078008ff */
[----:B------:R-:W-:Y:S02]  /*3490*/  IMAD.IADD R61, R61, 0x1, R107 ;  /* 0x000000013d3d7824 */ /* 0x000fe400078e026b */
[----:B------:R-:W-:-:S03]  /*34a0*/  IMAD.WIDE.U32 R108, R123, R108, R114 ;  /* 0x0000006c7b6c7225 */ /* 0x000fc600078e0072 */
[----:B------:R-:W-:Y:S01]  /*34b0*/  LEA.HI.X R63, R60, R13, R61, 0x1, P0 ;  /* 0x0000000d3c3f7211 */ /* 0x000fe200000f0c3d */
[----:B------:R-:W-:Y:S01]  /*34c0*/  IMAD.IADD R61, R103, 0x1, R111 ;  /* 0x00000001673d7824 */ /* 0x000fe200078e026f */
[----:B------:R-:W-:Y:S01]  /*34d0*/  LEA R60, P0, R110, R12, 0x1 ;  /* 0x0000000c6e3c7211 */ /* 0x000fe200078008ff */
[----:B------:R-:W-:-:S03]  /*34e0*/  IMAD.IADD R107, R107, 0x1, R109 ;  /* 0x000000016b6b7824 */ /* 0x000fc600078e026d */
[----:B------:R-:W-:Y:S02]  /*34f0*/  LEA.HI.X R61, R110, R13, R61, 0x1, P0 ;  /* 0x0000000d6e3d7211 */ /* 0x000fe400000f0c3d */
[----:B------:R-:W-:-:S05]  /*3500*/  IADD3 R106, P0, R106, R108, RZ ;  /* 0x0000006c6a6a7210 */ /* 0x000fca0007f1e0ff */
[----:B0-----:R-:W-:Y:S01]  /*3510*/  IMAD.X R64, R107, 0x1, R105, P0 ;  /* 0x000000016b407824 */ /* 0x001fe200000e0669 */
[----:B------:R-:W-:-:S05]  /*3520*/  IADD3 R104, P0, R10, R108, RZ ;  /* 0x0000006c0a687210 */ /* 0x000fca0007f1e0ff */
[----:B------:R-:W-:Y:S01]  /*3530*/  IMAD.X R105, R11, 0x1, R107, P0 ;  /* 0x000000010b697824 */ /* 0x000fe200000e066b */
[----:B------:R-:W-:Y:S01]  /*3540*/  LEA R10, P0, R106, R12, 0x1 ;  /* 0x0000000c6a0a7211 */ /* 0x000fe200078008ff */
[----:B------:R-:W-:-:S03]  /*3550*/  IMAD.WIDE.U32 R104, R23, R14, R104 ;  /* 0x0000000e17687225 */ /* 0x000fc600078e0068 */
[----:B------:R-:W-:Y:S01]  /*3560*/  LEA.HI.X R11, R106, R13, R64, 0x1, P0 ;  /* 0x0000000d6a0b7211 */ /* 0x000fe200000f0c40 */
[----:B------:R-:W-:Y:S01]  /*3570*/  IMAD.IADD R103, R103, 0x1, R105 ;  /* 0x0000000167677824 */ /* 0x000fe200078e0269 */
[----:B------:R-:W-:-:S04]  /*3580*/  LEA R12, P0, R104, R12, 0x1 ;  /* 0x0000000c680c7211 */ /* 0x000fc800078008ff */
[----:B------:R-:W-:Y:S02]  /*3590*/  LEA.HI.X R13, R104, R13, R103, 0x1, P0 ;  /* 0x0000000d680d7211 */ /* 0x000fe400000f0c67 */
[----:B------:R-:W-:Y:S02]  /*35a0*/  ISETP.GT.AND P0, PT, R3, RZ, P1 ;  /* 0x000000ff0300720c */ /* 0x000fe40000f04270 */
[----:B------:R-:W-:-:S11]  /*35b0*/  P2R R103, PR, RZ, 0x2 ;  /* 0x00000002ff677803 */ /* 0x000fd60000000000 */
[----:B------:R-:W-:Y:S05]  /*35c0*/  @!P0 BRA `(.L_x_49) ;  /* 0x0000000000048947 */ /* 0x000fea0003800000 */
[----:B------:R0:W5:Y:S02]  /*35d0*/  LDG.E.LTC128B.U16 R116, desc[UR36][R8.64+0x22] ;  /* 0x0000222408747981 */ /* 0x000164000c1e1520 */
.L_x_49:
[----:B------:R-:W-:Y:S05]  /*35e0*/  BSYNC B1 ;  /* 0x0000000000017941 */ /* 0x000fea0003800000 */
.L_x_48:
[----:B-----5:R-:W-:Y:S01]  /*35f0*/  IMAD.U32 R14, R116, 0x10000, RZ ;  /* 0x00010000740e7824 */ /* 0x020fe200078e00ff */
[----:B------:R-:W-:Y:S03]  /*3600*/  BSSY B1, `(.L_x_50) ;  /* 0x0000008000017945 */ /* 0x000fe60003800000 */
[----:B------:R-:W-:-:S04]  /*3610*/  FMUL R14, R14, R91 ;  /* 0x0000005b0e0e7220 */ /* 0x000fc80000400000 */
[----:B------:R-:W-:-:S05]  /*3620*/  FFMA R14, R65, R90, R14 ;  /* 0x0000005a410e7223 */ /* 0x000fca000000000e */
[----:B------:R-:W-:-:S05]  /*3630*/  F2FP.BF16.F32.PACK_AB R14, RZ, R14 ;  /* 0x0000000eff0e723e */ /* 0x000fca00000010ff */
[----:B------:R0:W-:Y:S01]  /*3640*/  @P0 STG.E.U16 desc[UR36][R20.64+0x22], R14 ;  /* 0x0000220e14000986 */ /* 0x0001e2000c101524 */
[----:B------:R-:W-:-:S13]  /*3650*/  ISETP.GT.AND P0, PT, R3, 0x8, P2 ;  /* 0x000000080300780c */ /* 0x000fda0001704270 */
[----:B0-----:R-:W-:Y:S05]  /*3660*/  @!P0 BRA `(.L_x_51) ;  /* 0x0000000000048947 */ /* 0x001fea0003800000 */
[----:B------:R0:W5:Y:S02]  /*3670*/  LDG.E.LTC128B.U16 R116, desc[UR36][R56.64+0x20] ;  /* 0x0000202438747981 */ /* 0x000164000c1e1520 */
.L_x_51:
[----:B------:R-:W-:Y:S05]  /*3680*/  BSYNC B1 ;  /* 0x0000000000017941 */ /* 0x000fea0003800000 */
.L_x_50:
        /* <DEDUP_REMOVED lines=9> */
.L_x_53:
[----:B------:R-:W-:Y:S05]  /*3720*/  BSYNC B1 ;  /* 0x0000000000017941 */ /* 0x000fea0003800000 */
.L_x_52:
[----:B-----5:R-:W-:Y:S01]  /*3730*/  IMAD.U32 R14, R116, 0x10000, RZ ;  /* 0x00010000740e7824 */ /* 0x020fe200078e00ff */
[----:B------:R-:W-:Y:S01]  /*3740*/  ISETP.GT.AND P2, PT, R4, 0x18, PT ;  /* 0x000000180400780c */ /* 0x000fe20003f44270 */
[----:B------:R-:W-:Y:S02]  /*3750*/  BSSY B1, `(.L_x_54) ;  /* 0x0000009000017945 */ /* 0x000fe40003800000 */
[----:B------:R-:W-:Y:S01]  /*3760*/  FMUL R14, R14, R91 ;  /* 0x0000005b0e0e7220 */ /* 0x000fe20000400000 */
[----:B------:R-:W-:-:S03]  /*3770*/  P2R R104, PR, RZ, 0x4 ;  /* 0x00000004ff687803 */ /* 0x000fc60000000000 */
[----:B------:R-:W-:-:S05]  /*3780*/  FFMA R14, R67, R90, R14 ;  /* 0x0000005a430e7223 */ /* 0x000fca000000000e */
[----:B------:R-:W-:-:S05]  /*3790*/  F2FP.BF16.F32.PACK_AB R14, RZ, R14 ;  /* 0x0000000eff0e723e */ /* 0x000fca00000010ff */
[----:B------:R0:W-:Y:S01]  /*37a0*/  @P0 STG.E.U16 desc[UR36][R58.64+0x22], R14 ;  /* 0x0000220e3a000986 */ /* 0x0001e2000c101524 */
[----:B------:R-:W-:-:S13]  /*37b0*/  ISETP.GT.AND P0, PT, R3, RZ, P2 ;  /* 0x000000ff0300720c */ /* 0x000fda0001704270 */
[----:B0-----:R-:W-:Y:S05]  /*37c0*/  @!P0 BRA `(.L_x_55) ;  /* 0x0000000000048947 */ /* 0x001fea0003800000 */
[----:B------:R0:W5:Y:S02]  /*37d0*/  LDG.E.LTC128B.U16 R116, desc[UR36][R8.64+0x30] ;  /* 0x0000302408747981 */ /* 0x000164000c1e1520 */
.L_x_55:
[----:B------:R-:W-:Y:S05]  /*37e0*/  BSYNC B1 ;  /* 0x0000000000017941 */ /* 0x000fea0003800000 */
.L_x_54:
[----:B-----5:R-:W-:Y:S01]  /*37f0*/  IMAD.U32 R14, R116, 0x10000, RZ ;  /* 0x00010000740e7824 */ /* 0x020fe200078e00ff */
[----:B------:R-:W-:Y:S01]  /*3800*/  ISETP.GT.AND P1, PT, R4, 0x19, PT ;  /* 0x000000190400780c */ /* 0x000fe20003f24270 */
[----:B------:R-:W-:Y:S02]  /*3810*/  BSSY B1, `(.L_x_56) ;  /* 0x0000009000017945 */ /* 0x000fe40003800000 */
[----:B------:R-:W-:-:S04]  /*3820*/  FMUL R23, R14, R91 ;  /* 0x0000005b0e177220 */ /* 0x000fc80000400000 */
[----:B------:R-:W-:Y:S01]  /*3830*/  FFMA R23, R68, R90, R23 ;  /* 0x0000005a44177223 */ /* 0x000fe20000000017 */
[----:B------:R-:W-:-:S04]  /*3840*/  P2R R68, PR, RZ, 0x2 ;  /* 0x00000002ff447803 */ /* 0x000fc80000000000 */
[----:B------:R-:W-:-:S05]  /*3850*/  F2FP.BF16.F32.PACK_AB R23, RZ, R23 ;  /* 0x00000017ff17723e */ /* 0x000fca00000010ff */
[----:B------:R0:W-:Y:S01]  /*3860*/  @P0 STG.E.U16 desc[UR36][R20.64+0x30], R23 ;  /* 0x0000301714000986 */ /* 0x0001e2000c101524 */
[----:B------:R-:W-:-:S13]  /*3870*/  ISETP.GT.AND P0, PT, R3, RZ, P1 ;  /* 0x000000ff0300720c */ /* 0x000fda0000f04270 */
[----:B0-----:R-:W-:Y:S05]  /*3880*/  @!P0 BRA `(.L_x_57) ;  /* 0x0000000000048947 */ /* 0x001fea0003800000 */
[----:B------:R0:W5:Y:S02]  /*3890*/  LDG.E.LTC128B.U16 R116, desc[UR36][R8.64+0x32] ;  /* 0x0000322408747981 */ /* 0x000164000c1e1520 */
.L_x_57:
[----:B------:R-:W-:Y:S05]  /*38a0*/  BSYNC B1 ;  /* 0x0000000000017941 */ /* 0x000fea0003800000 */
.L_x_56:
        /* <DEDUP_REMOVED lines=9> */
.L_x_59:
[----:B------:R-:W-:Y:S05]  /*3940*/  BSYNC B1 ;  /* 0x0000000000017941 */ /* 0x000fea0003800000 */
.L_x_58:
        /* <DEDUP_REMOVED lines=9> */
.L_x_61:
[----:B------:R-:W-:Y:S05]  /*39e0*/  BSYNC B1 ;  /* 0x0000000000017941 */ /* 0x000fea0003800000 */
.L_x_60:
        /* <DEDUP_REMOVED lines=11> */
.L_x_63:
[----:B------:R-:W-:Y:S05]  /*3aa0*/  BSYNC B1 ;  /* 0x0000000000017941 */ /* 0x000fea0003800000 */
.L_x_62:
        /* <DEDUP_REMOVED lines=11> */
.L_x_65:
[----:B------:R-:W-:Y:S05]  /*3b60*/  BSYNC B1 ;  /* 0x0000000000017941 */ /* 0x000fea0003800000 */
.L_x_64:
        /* <DEDUP_REMOVED lines=9> */
.L_x_67:
[----:B------:R-:W-:Y:S05]  /*3c00*/  BSYNC B1 ;  /* 0x0000000000017941 */ /* 0x000fea0003800000 */
.L_x_66:
        /* <DEDUP_REMOVED lines=9> */
.L_x_69:
[----:B------:R-:W-:Y:S05]  /*3ca0*/  BSYNC B1 ;  /* 0x0000000000017941 */ /* 0x000fea0003800000 */
.L_x_68:
        /* <DEDUP_REMOVED lines=11> */
.L_x_71:
[----:B------:R-:W-:Y:S05]  /*3d60*/  BSYNC B1 ;  /* 0x0000000000017941 */ /* 0x000fea0003800000 */
.L_x_70:
        /* <DEDUP_REMOVED lines=11> */
.L_x_73:
[----:B------:R-:W-:Y:S05]  /*3e20*/  BSYNC B1 ;  /* 0x0000000000017941 */ /* 0x000fea0003800000 */
.L_x_72:
        /* <DEDUP_REMOVED lines=9> */
.L_x_75:
[----:B------:R-:W-:Y:S05]  /*3ec0*/  BSYNC B1 ;  /* 0x0000000000017941 */ /* 0x000fea0003800000 */
.L_x_74:
        /* <DEDUP_REMOVED lines=9> */
.L_x_77:
[----:B------:R-:W-:Y:S05]  /*3f60*/  BSYNC B1 ;  /* 0x0000000000017941 */ /* 0x000fea0003800000 */
.L_x_76:
[----:B-----5:R-:W-:Y:S01]  /*3f70*/  IMAD.U32 R14, R116, 0x10000, RZ ;  /* 0x00010000740e7824 */ /* 0x020fe200078e00ff */
[----:B------:R-:W-:Y:S01]  /*3f80*/  ISETP.GT.AND P3, PT, R4, 0x30, PT ;  /* 0x000000300400780c */ /* 0x000fe20003f64270 */
[----:B------:R-:W-:Y:S02]  /*3f90*/  BSSY B1, `(.L_x_78) ;  /* 0x0000008000017945 */ /* 0x000fe40003800000 */
[----:B------:R-:W-:-:S04]  /*3fa0*/  FMUL R14, R14, R91 ;  /* 0x0000005b0e0e7220 */ /* 0x000fc80000400000 */
[----:B------:R-:W-:-:S05]  /*3fb0*/  FFMA R14, R79, R90, R14 ;  /* 0x0000005a4f0e7223 */ /* 0x000fca000000000e */
[----:B------:R-:W-:-:S05]  /*3fc0*/  F2FP.BF16.F32.PACK_AB R14, RZ, R14 ;  /* 0x0000000eff0e723e */ /* 0x000fca00000010ff */
[----:B------:R0:W-:Y:S01]  /*3fd0*/  @P0 STG.E.U16 desc[UR36][R58.64+0x52], R14 ;  /* 0x0000520e3a000986 */ /* 0x0001e2000c101524 */
[----:B------:R-:W-:-:S13]  /*3fe0*/  ISETP.GT.AND P0, PT, R3, RZ, P3 ;  /* 0x000000ff0300720c */ /* 0x000fda0001f04270 */
[----:B0-----:R-:W-:Y:S05]  /*3ff0*/  @!P0 BRA `(.L_x_79) ;  /* 0x0000000000048947 */ /* 0x001fea0003800000 */
[----:B------:R0:W5:Y:S02]  /*4000*/  LDG.E.LTC128B.U16 R116, desc[UR36][R8.64+0x60] ;  /* 0x0000602408747981 */ /* 0x000164000c1e1520 */
.L_x_79:
[----:B------:R-:W-:Y:S05]  /*4010*/  BSYNC B1 ;  /* 0x0000000000017941 */ /* 0x000fea0003800000 */
.L_x_78:
        /* <DEDUP_REMOVED lines=10> */
.L_x_81:
[----:B------:R-:W-:Y:S05]  /*40c0*/  BSYNC B1 ;  /* 0x0000000000017941 */ /* 0x000fea0003800000 */
.L_x_80:
        /* <DEDUP_REMOVED lines=9> */
.L_x_83:
[----:B------:R-:W-:Y:S05]  /*4160*/  BSYNC B1 ;  /* 0x0000000000017941 */ /* 0x000fea0003800000 */
.L_x_82:
        /* <DEDUP_REMOVED lines=9> */
.L_x_85:
[----:B------:R-:W-:Y:S05]  /*4200*/  BSYNC B1 ;  /* 0x0000000000017941 */ /* 0x000fea0003800000 */
.L_x_84:
        /* <DEDUP_REMOVED lines=10> */
.L_x_87:
[----:B------:R-:W-:Y:S05]  /*42b0*/  BSYNC B1 ;  /* 0x0000000000017941 */ /* 0x000fea0003800000 */
.L_x_86:
[----:B-----5:R-:W-:Y:S01]  /*42c0*/  IMAD.U32 R14, R116, 0x10000, RZ ;  /* 0x00010000740e7824 */ /* 0x020fe200078e00ff */
[----:B------:R-:W-:Y:S03]  /*42d0*/  BSSY B1, `(.L_x_88) ;  /* 0x000000f000017945 */ /* 0x000fe60003800000 */
[----:B------:R-:W-:-:S04]  /*42e0*/  FMUL R23, R14, R91 ;  /* 0x0000005b0e177220 */ /* 0x000fc80000400000 */
[----:B------:R-:W-:-:S05]  /*42f0*/  FFMA R23, R84, R90, R23 ;  /* 0x0000005a54177223 */ /* 0x000fca0000000017 */
[----:B------:R-:W-:-:S05]  /*4300*/  F2FP.BF16.F32.PACK_AB R23, RZ, R23 ;  /* 0x00000017ff17723e */ /* 0x000fca00000010ff */
[----:B------:R0:W-:Y:S01]  /*4310*/  @P0 STG.E.U16 desc[UR36][R20.64+0x70], R23 ;  /* 0x0000701714000986 */ /* 0x0001e2000c101524 */
[----:B------:R-:W-:-:S05]  /*4320*/  IADD3 R64, P0, R15, R112, RZ ;  /* 0x000000700f407210 */ /* 0x000fca0007f1e0ff */
[----:B------:R-:W-:Y:S01]  /*4330*/  IMAD.X R65, R5, 0x1, R113, P0 ;  /* 0x0000000105417824 */ /* 0x000fe200000e0671 */
[----:B------:R-:W-:-:S05]  /*4340*/  IADD3 R66, P0, R15, R112, RZ ;  /* 0x000000700f427210 */ /* 0x000fca0007f1e0ff */
[----:B------:R-:W-:Y:S01]  /*4350*/  IMAD.X R67, R5, 0x1, R113, P0 ;  /* 0x0000000105437824 */ /* 0x000fe200000e0671 */
[----:B------:R-:W-:-:S05]  /*4360*/  IADD3 R14, P0, R15, R20, RZ ;  /* 0x000000140f0e7210 */ /* 0x000fca0007f1e0ff */
[----:B------:R-:W-:Y:S01]  /*4370*/  IMAD.X R15, R5, 0x1, R21, P0 ;  /* 0x00000001050f7824 */ /* 0x000fe200000e0615 */
[----:B------:R-:W-:-:S04]  /*4380*/  ISETP.GT.AND P0, PT, R4, 0x39, PT ;  /* 0x000000390400780c */ /* 0x000fc80003f04270 */
[----:B------:R-:W-:-:S13]  /*4390*/  ISETP.GT.AND P4, PT, R3, RZ, P0 ;  /* 0x000000ff0300720c */ /* 0x000fda0000784270 */
[----:B0-----:R-:W-:Y:S05]  /*43a0*/  @!P4 BRA `(.L_x_89) ;  /* 0x000000000004c947 */ /* 0x001fea0003800000 */
[----:B------:R0:W5:Y:S02]  /*43b0*/  LDG.E.LTC128B.U16 R116, desc[UR36][R8.64+0x72] ;  /* 0x0000722408747981 */ /* 0x000164000c1e1520 */
.L_x_89:
[----:B------:R-:W-:Y:S05]  /*43c0*/  BSYNC B1 ;  /* 0x0000000000017941 */ /* 0x000fea0003800000 */
.L_x_88:
        /* <DEDUP_REMOVED lines=9> */
.L_x_91:
[----:B------:R-:W-:Y:S05]  /*4460*/  BSYNC B1 ;  /* 0x0000000000017941 */ /* 0x000fea0003800000 */
.L_x_90:
        /* <DEDUP_REMOVED lines=9> */
.L_x_93:
[----:B------:R-:W-:Y:S05]  /*4500*/  BSYNC B1 ;  /* 0x0000000000017941 */ /* 0x000fea0003800000 */
.L_x_92:
[----:B-----5:R-:W-:-:S04]  /*4510*/  IMAD.U32 R4, R116, 0x10000, RZ ;  /* 0x0001000074047824 */ /* 0x020fc800078e00ff */
[----:B------:R-:W-:-:S04]  /*4520*/  FMUL R4, R4, R91 ;  /* 0x0000005b04047220 */ /* 0x000fc80000400000 */
[----:B------:R-:W-:-:S05]  /*4530*/  FFMA R4, R87, R90, R4 ;  /* 0x0000005a57047223 */ /* 0x000fca0000000004 */
[----:B------:R-:W-:-:S04]  /*4540*/  F2FP.BF16.F32.PACK_AB R4, RZ, R4 ;  /* 0x00000004ff04723e */ /* 0x000fc800000010ff */
[----:B-1-34-:R-:W-:-:S05]  /*4550*/  PRMT R8, R4, 0x7610, R8 ;  /* 0x0000761004087816 */ /* 0x01afca0000000008 */
[----:B------:R1:W-:Y:S01]  /*4560*/  @P4 STG.E.U16 desc[UR36][R58.64+0x72], R8 ;  /* 0x000072083a004986 */ /* 0x0003e2000c101524 */
[----:B------:R-:W-:-:S13]  /*4570*/  ISETP.GT.AND P4, PT, R3, 0x80, P6 ;  /* 0x000000800300780c */ /* 0x000fda0003784270 */
[----:B------:R-:W3:Y:S01]  /*4580*/  @P4 LDG.E.LTC128B.U16 R116, desc[UR36][R62.64] ;  /* 0x000000243e744981 */ /* 0x000ee2000c1e1520 */
[----:B------:R-:W-:Y:S01]  /*4590*/  BSSY B1, `(.L_x_94) ;  /* 0x000000a000017945 */ /* 0x000fe20003800000 */
[----:B---3--:R-:W-:-:S04]  /*45a0*/  IMAD.U32 R4, R116, 0x10000, RZ ;  /* 0x0001000074047824 */ /* 0x008fc800078e00ff */
[----:B------:R-:W-:-:S04]  /*45b0*/  FMUL R5, R4, R91 ;  /* 0x0000005b04057220 */ /* 0x000fc80000400000 */
[----:B------:R-:W-:-:S05]  /*45c0*/  FFMA R5, R24, R90, R5 ;  /* 0x0000005a18057223 */ /* 0x000fca0000000005 */
[----:B------:R-:W-:-:S05]  /*45d0*/  F2FP.BF16.F32.PACK_AB R5, RZ, R5 ;  /* 0x00000005ff05723e */ /* 0x000fca00000010ff */
[----:B------:R1:W-:Y:S01]  /*45e0*/  @P4 STG.E.U16 desc[UR36][R14.64], R5 ;  /* 0x000000050e004986 */ /* 0x0003e2000c101524 */
[----:B------:R-:W-:-:S04]  /*45f0*/  ISETP.NE.AND P4, PT, R119, RZ, PT ;  /* 0x000000ff7700720c */ /* 0x000fc80003f85270 */
[----:B------:R-:W-:-:S13]  /*4600*/  ISETP.GT.AND P4, PT, R3, 0x80, P4 ;  /* 0x000000800300780c */ /* 0x000fda0002784270 */
[----:B-1----:R-:W-:Y:S05]  /*4610*/  @!P4 BRA `(.L_x_95) ;  /* 0x000000000004c947 */ /* 0x002fea0003800000 */
[----:B------:R1:W5:Y:S02]  /*4620*/  LDG.E.LTC128B.U16 R116, desc[UR36][R60.64+0x2] ;  /* 0x000002243c747981 */ /* 0x000364000c1e1520 */
.L_x_95:
[----:B------:R-:W-:Y:S05]  /*4630*/  BSYNC B1 ;  /* 0x0000000000017941 */ /* 0x000fea0003800000 */
.L_x_94:
[----:B-----5:R-:W-:Y:S01]  /*4640*/  IMAD.U32 R4, R116, 0x10000, RZ ;  /* 0x0001000074047824 */ /* 0x020fe200078e00ff */
[----:B------:R-:W-:Y:S01]  /*4650*/  ISETP.GT.AND P6, PT, R3, 0x88, P6 ;  /* 0x000000880300780c */ /* 0x000fe200037c4270 */
[----:B------:R-:W-:Y:S01]  /*4660*/  @P4 IMAD.MOV.U32 R5, RZ, RZ, R15 ;  /* 0x000000ffff054224 */ /* 0x000fe200078e000f */
[----:B------:R-:W-:Y:S01]  /*4670*/  BSSY B1, `(.L_x_96) ;  /* 0x0000009000017945 */ /* 0x000fe20003800000 */
[----:B------:R-:W-:-:S04]  /*4680*/  FMUL R4, R4, R91 ;  /* 0x0000005b04047220 */ /* 0x000fc80000400000 */
[----:B------:R-:W-:-:S05]  /*4690*/  FFMA R4, R25, R90, R4 ;  /* 0x0000005a19047223 */ /* 0x000fca0000000004 */
[----:B------:R-:W-:-:S04]  /*46a0*/  F2FP.BF16.F32.PACK_AB R4, RZ, R4 ;  /* 0x00000004ff04723e */ /* 0x000fc800000010ff */
[----:B------:R-:W-:Y:S01]  /*46b0*/  PRMT R8, R4, 0x7610, R8 ;  /* 0x0000761004087816 */ /* 0x000fe20000000008 */
[----:B------:R-:W-:-:S05]  /*46c0*/  @P4 IMAD.MOV.U32 R4, RZ, RZ, R14 ;  /* 0x000000ffff044224 */ /* 0x000fca00078e000e */
[----:B------:R3:W-:Y:S01]  /*46d0*/  @P4 STG.E.U16 desc[UR36][R4.64+0x2], R8 ;  /* 0x0000020804004986 */ /* 0x0007e2000c101524 */
[----:B------:R-:W-:Y:S05]  /*46e0*/  @!P6 BRA `(.L_x_97) ;  /* 0x000000000004e947 */ /* 0x000fea0003800000 */
[----:B------:R4:W5:Y:S02]  /*46f0*/  LDG.E.LTC128B.U16 R116, desc[UR36][R10.64] ;  /* 0x000000240a747981 */ /* 0x000964000c1e1520 */
.L_x_97:
[----:B------:R-:W-:Y:S05]  /*4700*/  BSYNC B1 ;  /* 0x0000000000017941 */ /* 0x000fea0003800000 */
.L_x_96:
[----:B---3-5:R-:W-:Y:S01]  /*4710*/  IMAD.U32 R4, R116, 0x10000, RZ ;  /* 0x0001000074047824 */ /* 0x028fe200078e00ff */
[----:B------:R-:W-:Y:S01]  /*4720*/  ISETP.NE.AND P4, PT, R119, RZ, PT ;  /* 0x000000ff7700720c */ /* 0x000fe20003f85270 */
[----:B------:R-:W-:Y:S02]  /*4730*/  BSSY B1, `(.L_x_98) ;  /* 0x0000008000017945 */ /* 0x000fe40003800000 */
[----:B------:R-:W-:Y:S01]  /*4740*/  FMUL R5, R4, R91 ;  /* 0x0000005b04057220 */ /* 0x000fe20000400000 */
[----:B------:R-:W-:-:S03]  /*4750*/  ISETP.GT.AND P4, PT, R3, 0x88, P4 ;  /* 0x000000880300780c */ /* 0x000fc60002784270 */
[----:B------:R-:W-:-:S05]  /*4760*/  FFMA R5, R26, R90, R5 ;  /* 0x0000005a1a057223 */ /* 0x000fca0000000005 */
[----:B------:R-:W-:-:S05]  /*4770*/  F2FP.BF16.F32.PACK_AB R5, RZ, R5 ;  /* 0x00000005ff05723e */ /* 0x000fca00000010ff */
[----:B------:R3:W-:Y:S01]  /*4780*/  @P6 STG.E.U16 desc[UR36][R64.64], R5 ;  /* 0x0000000540006986 */ /* 0x0007e2000c101524 */
[----:B------:R-:W-:Y:S05]  /*4790*/  @!P4 BRA `(.L_x_99) ;  /* 0x000000000004c947 */ /* 0x000fea0003800000 */
[----:B------:R0:W5:Y:S02]  /*47a0*/  LDG.E.LTC128B.U16 R116, desc[UR36][R12.64+0x2] ;  /* 0x000002240c747981 */ /* 0x000164000c1e1520 */
.L_x_99:
[----:B------:R-:W-:Y:S05]  /*47b0*/  BSYNC B1 ;  /* 0x0000000000017941 */ /* 0x000fea0003800000 */
.L_x_98:
[----:B-----5:R-:W-:Y:S01]  /*47c0*/  IMAD.U32 R4, R116, 0x10000, RZ ;  /* 0x0001000074047824 */ /* 0x020fe200078e00ff */
[----:B------:R-:W-:Y:S01]  /*47d0*/  ISETP.NE.AND P6, PT, R117, RZ, PT ;  /* 0x000000ff7500720c */ /* 0x000fe20003fc5270 */
[----:B------:R-:W-:Y:S02]  /*47e0*/  BSSY B1, `(.L_x_100) ;  /* 0x0000008000017945 */ /* 0x000fe40003800000 */
[----:B------:R-:W-:-:S04]  /*47f0*/  FMUL R4, R4, R91 ;  /* 0x0000005b04047220 */ /* 0x000fc80000400000 */
[----:B------:R-:W-:-:S05]  /*4800*/  FFMA R4, R27, R90, R4 ;  /* 0x0000005a1b047223 */ /* 0x000fca0000000004 */
[----:B------:R-:W-:-:S05]  /*4810*/  F2FP.BF16.F32.PACK_AB R4, RZ, R4 ;  /* 0x00000004ff04723e */ /* 0x000fca00000010ff */
[----:B------:R0:W-:Y:S01]  /*4820*/  @P4 STG.E.U16 desc[UR36][R66.64+0x2], R4 ;  /* 0x0000020442004986 */ /* 0x0001e2000c101524 */
[----:B------:R-:W-:-:S13]  /*4830*/  ISETP.GT.AND P4, PT, R3, 0x80, P6 ;  /* 0x000000800300780c */ /* 0x000fda0003784270 */
[----:B0-----:R-:W-:Y:S05]  /*4840*/  @!P4 BRA `(.L_x_101) ;  /* 0x000000000004c947 */ /* 0x001fea0003800000 */
[----:B------:R0:W5:Y:S02]  /*4850*/  LDG.E.LTC128B.U16 R116, desc[UR36][R60.64+0x10] ;  /* 0x000010243c747981 */ /* 0x000164000c1e1520 */
.L_x_101:
[----:B------:R-:W-:Y:S05]  /*4860*/  BSYNC B1 ;  /* 0x0000000000017941 */ /* 0x000fea0003800000 */
.L_x_100:
[----:B-----5:R-:W-:Y:S01]  /*4870*/  IMAD.U32 R4, R116, 0x10000, RZ ;  /* 0x0001000074047824 */ /* 0x020fe200078e00ff */
[----:B------:R-:W-:Y:S01]  /*4880*/  ISETP.NE.AND P6, PT, R120, RZ, PT ;  /* 0x000000ff7800720c */ /* 0x000fe20003fc5270 */
[----:B------:R-:W-:Y:S02]  /*4890*/  BSSY B1, `(.L_x_102) ;  /* 0x000000b000017945 */ /* 0x000fe40003800000 */
[----:B---3--:R-:W-:Y:S01]  /*48a0*/  FMUL R5, R4, R91 ;  /* 0x0000005b04057220 */ /* 0x008fe20000400000 */
[----:B------:R-:W-:-:S03]  /*48b0*/  @P4 IMAD.MOV.U32 R4, RZ, RZ, R14 ;  /* 0x000000ffff044224 */ /* 0x000fc600078e000e */
[----:B------:R-:W-:-:S05]  /*48c0*/  FFMA R5, R28, R90, R5 ;  /* 0x0000005a1c057223 */ /* 0x000fca0000000005 */
[----:B------:R-:W-:-:S04]  /*48d0*/  F2FP.BF16.F32.PACK_AB R5, RZ, R5 ;  /* 0x00000005ff05723e */ /* 0x000fc800000010ff */
[----:B------:R-:W-:Y:S01]  /*48e0*/  PRMT R8, R5, 0x7610, R8 ;  /* 0x0000761005087816 */ /* 0x000fe20000000008 */
[----:B------:R-:W-:-:S05]  /*48f0*/  @P4 IMAD.MOV.U32 R5, RZ, RZ, R15 ;  /* 0x000000ffff054224 */ /* 0x000fca00078e000f */
[----:B------:R3:W-:Y:S01]  /*4900*/  @P4 STG.E.U16 desc[UR36][R4.64+0x10], R8 ;  /* 0x0000100804004986 */ /* 0x0007e2000c101524 */
[----:B------:R-:W-:-:S13]  /*4910*/  ISETP.GT.AND P4, PT, R3, 0x80, P6 ;  /* 0x000000800300780c */ /* 0x000fda0003784270 */
[----:B---3--:R-:W-:Y:S05]  /*4920*/  @!P4 BRA `(.L_x_103) ;  /* 0x000000000004c947 */ /* 0x008fea0003800000 */
[----:B------:R3:W5:Y:S02]  /*4930*/  LDG.E.LTC128B.U16 R116, desc[UR36][R60.64+0x12] ;  /* 0x000012243c747981 */ /* 0x000764000c1e1520 */
.L_x_103:
[----:B------:R-:W-:Y:S05]  /*4940*/  BSYNC B1 ;  /* 0x0000000000017941 */ /* 0x000fea0003800000 */
.L_x_102:
[----:B-----5:R-:W-:Y:S01]  /*4950*/  IMAD.U32 R4, R116, 0x10000, RZ ;  /* 0x0001000074047824 */ /* 0x020fe200078e00ff */
[----:B------:R-:W-:Y:S01]  /*4960*/  BSSY B1, `(.L_x_104) ;  /* 0x000000c000017945 */ /* 0x000fe20003800000 */
[----:B------:R-:W-:Y:S02]  /*4970*/  @P4 IMAD.MOV.U32 R5, RZ, RZ, R15 ;  /* 0x000000ffff054224 */ /* 0x000fe400078e000f */
[----:B------:R-:W-:-:S04]  /*4980*/  FMUL R4, R4, R91 ;  /* 0x0000005b04047220 */ /* 0x000fc80000400000 */
[----:B------:R-:W-:-:S05]  /*4990*/  FFMA R4, R29, R90, R4 ;  /* 0x0000005a1d047223 */ /* 0x000fca0000000004 */
[----:B------:R-:W-:-:S04]  /*49a0*/  F2FP.BF16.F32.PACK_AB R4, RZ, R4 ;  /* 0x00000004ff04723e */ /* 0x000fc800000010ff */
[----:B------:R-:W-:Y:S01]  /*49b0*/  PRMT R8, R4, 0x7610, R8 ;  /* 0x0000761004087816 */ /* 0x000fe20000000008 */
[----:B------:R-:W-:-:S05]  /*49c0*/  @P4 IMAD.MOV.U32 R4, RZ, RZ, R14 ;  /* 0x000000ffff044224 */ /* 0x000fca00078e000e */
[----:B------:R0:W-:Y:S01]  /*49d0*/  @P4 STG.E.U16 desc[UR36][R4.64+0x12], R8 ;  /* 0x0000120804004986 */ /* 0x0001e2000c101524 */
[----:B------:R-:W-:-:S04]  /*49e0*/  ISETP.NE.AND P4, PT, R117, RZ, PT ;  /* 0x000000ff7500720c */ /* 0x000fc80003f85270 */
[----:B------:R-:W-:-:S13]  /*49f0*/  ISETP.GT.AND P4, PT, R3, 0x88, P4 ;  /* 0x000000880300780c */ /* 0x000fda0002784270 */
[----:B0-----:R-:W-:Y:S05]  /*4a00*/  @!P4 BRA `(.L_x_105) ;  /* 0x000000000004c947 */ /* 0x001fea0003800000 */
[----:B------:R0:W5:Y:S02]  /*4a10*/  LDG.E.LTC128B.U16 R116, desc[UR36][R12.64+0x10] ;  /* 0x000010240c747981 */ /* 0x000164000c1e1520 */
.L_x_105:
[----:B------:R-:W-:Y:S05]  /*4a20*/  BSYNC B1 ;  /* 0x0000000000017941 */ /* 0x000fea0003800000 */
.L_x_104:
        /* <DEDUP_REMOVED lines=9> */
.L_x_107:
[----:B------:R-:W-:Y:S05]  /*4ac0*/  BSYNC B1 ;  /* 0x0000000000017941 */ /* 0x000fea0003800000 */
.L_x_106:
[----:B-----5:R-:W-:Y:S01]  /*4ad0*/  IMAD.U32 R4, R116, 0x10000, RZ ;  /* 0x0001000074047824 */ /* 0x020fe200078e00ff */
[----:B------:R-:W-:Y:S01]  /*4ae0*/  ISETP.NE.AND P6, PT, R121, RZ, PT ;  /* 0x000000ff7900720c */ /* 0x000fe20003fc5270 */
        /* <DEDUP_REMOVED lines=8> */
[----:B------:R-:W-:-:S13]  /*4b70*/  ISETP.GT.AND P4, PT, R3, 0x80, P6 ;  /* 0x000000800300780c */ /* 0x000fda0003784270 */
[----:B0-----:R-:W-:Y:S05]  /*4b80*/  @!P4 BRA `(.L_x_109) ;  /* 0x000000000004c947 */ /* 0x001fea0003800000 */
[----:B------:R0:W5:Y:S02]  /*4b90*/  LDG.E.LTC128B.U16 R116, desc[UR36][R60.64+0x20] ;  /* 0x000020243c747981 */ /* 0x000164000c1e1520 */
.L_x_109:
[----:B------:R-:W-:Y:S05]  /*4ba0*/  BSYNC B1 ;  /* 0x0000000000017941 */ /* 0x000fea0003800000 */
.L_x_108:
[----:B-----5:R-:W-:Y:S01]  /*4bb0*/  IMAD.U32 R4, R116, 0x10000, RZ ;  /* 0x0001000074047824 */ /* 0x020fe200078e00ff */
[----:B------:R-:W-:Y:S01]  /*4bc0*/  ISETP.NE.AND P6, PT, R103, RZ, PT ;  /* 0x000000ff6700720c */ /* 0x000fe20003fc5270 */
[----:B------:R-:W-:Y:S02]  /*4bd0*/  BSSY B1, `(.L_x_110) ;  /* 0x000000b000017945 */ /* 0x000fe40003800000 */
[----:B------:R-:W-:Y:S01]  /*4be0*/  FMUL R5, R4, R91 ;  /* 0x0000005b04057220 */ /* 0x000fe20000400000 */
[----:B------:R-:W-:-:S03]  /*4bf0*/  @P4 IMAD.MOV.U32 R4, RZ, RZ, R14 ;  /* 0x000000ffff044224 */ /* 0x000fc600078e000e */
        /* <DEDUP_REMOVED lines=8> */
.L_x_111:
[----:B------:R-:W-:Y:S05]  /*4c80*/  BSYNC B1 ;  /* 0x0000000000017941 */ /* 0x000fea0003800000 */
.L_x_110:
        /* <DEDUP_REMOVED lines=13> */
.L_x_113:
[----:B------:R-:W-:Y:S05]  /*4d60*/  BSYNC B1 ;  /* 0x0000000000017941 */ /* 0x000fea0003800000 */
.L_x_112:
[----:B-----5:R-:W-:Y:S01]  /*4d70*/  IMAD.U32 R4, R116, 0x10000, RZ ;  /* 0x0001000074047824 */ /* 0x020fe200078e00ff */
[----:B------:R-:W-:Y:S03]  /*4d80*/  BSSY B1, `(.L_x_114) ;  /* 0x000000b000017945 */ /* 0x000fe60003800000 */
        /* <DEDUP_REMOVED lines=10> */
.L_x_115:
[----:B------:R-:W-:Y:S05]  /*4e30*/  BSYNC B1 ;  /* 0x0000000000017941 */ /* 0x000fea0003800000 */
.L_x_114:
        /* <DEDUP_REMOVED lines=13> */
.L_x_117:
[----:B------:R-:W-:Y:S05]  /*4f10*/  BSYNC B1 ;  /* 0x0000000000017941 */ /* 0x000fea0003800000 */
.L_x_116:
        /* <DEDUP_REMOVED lines=13> */
.L_x_119:
[----:B------:R-:W-:Y:S05]  /*4ff0*/  BSYNC B1 ;  /* 0x0000000000017941 */ /* 0x000fea0003800000 */
.L_x_118:
        /* <DEDUP_REMOVED lines=13> */
.L_x_121:
[----:B------:R-:W-:Y:S05]  /*50d0*/  BSYNC B1 ;  /* 0x0000000000017941 */ /* 0x000fea0003800000 */
.L_x_120:
        /* <DEDUP_REMOVED lines=12> */
.L_x_123:
[----:B------:R-:W-:Y:S05]  /*51a0*/  BSYNC B1 ;  /* 0x0000000000017941 */ /* 0x000fea0003800000 */
.L_x_122:
        /* <DEDUP_REMOVED lines=13> */
.L_x_125:
[----:B------:R-:W-:Y:S05]  /*5280*/  BSYNC B1 ;  /* 0x0000000000017941 */ /* 0x000fea0003800000 */
.L_x_124:
        /* <DEDUP_REMOVED lines=13> */
.L_x_127:
[----:B------:R-:W-:Y:S05]  /*5360*/  BSYNC B1 ;  /* 0x0000000000017941 */ /* 0x000fea0003800000 */
.L_x_126:
        /* <DEDUP_REMOVED lines=13> */
.L_x_129:
[----:B------:R-:W-:Y:S05]  /*5440*/  BSYNC B1 ;  /* 0x0000000000017941 */ /* 0x000fea0003800000 */
.L_x_128:
        /* <DEDUP_REMOVED lines=12> */
.L_x_131:
[----:B------:R-:W-:Y:S05]  /*5510*/  BSYNC B1 ;  /* 0x0000000000017941 */ /* 0x000fea0003800000 */
.L_x_130:
        /* <DEDUP_REMOVED lines=13> */
.L_x_133:
[----:B------:R-:W-:Y:S05]  /*55f0*/  BSYNC B1 ;  /* 0x0000000000017941 */ /* 0x000fea0003800000 */
.L_x_132:
        /* <DEDUP_REMOVED lines=12> */
.L_x_135:
[----:B------:R-:W-:Y:S05]  /*56c0*/  BSYNC B1 ;  /* 0x0000000000017941 */ /* 0x000fea0003800000 */
.L_x_134:
        /* <DEDUP_REMOVED lines=12> */
.L_x_137:
[----:B------:R-:W-:Y:S05]  /*5790*/  BSYNC B1 ;  /* 0x0000000000017941 */ /* 0x000fea0003800000 */
.L_x_136:
[----:B-----5:R-:W-:Y:S01]  /*57a0*/  IMAD.U32 R4, R116, 0x10000, RZ ;  /* 0x0001000074047824 */ /* 0x020fe200078e00ff */
[----:B------:R-:W-:Y:S01]  /*57b0*/  ISETP.GT.AND P5, PT, R3, 0x88, P5 ;  /* 0x000000880300780c */ /* 0x000fe20002fa4270 */
        /* <DEDUP_REMOVED lines=8> */
[----:B------:R-:W-:Y:S05]  /*5840*/  @!P5 BRA `(.L_x_139) ;  /* 0x000000000004d947 */ /* 0x000fea0003800000 */
[----:B------:R0:W5:Y:S02]  /*5850*/  LDG.E.LTC128B.U16 R116, desc[UR36][R12.64+0x52] ;  /* 0x000052240c747981 */ /* 0x000164000c1e1520 */
.L_x_139:
[----:B------:R-:W-:Y:S05]  /*5860*/  BSYNC B1 ;  /* 0x0000000000017941 */ /* 0x000fea0003800000 */
.L_x_138:
[----:B0----5:R-:W-:Y:S01]  /*5870*/  IMAD.U32 R4, R116, 0x10000, RZ ;  /* 0x0001000074047824 */ /* 0x021fe200078e00ff */
        /* <DEDUP_REMOVED lines=11> */
.L_x_141:
[----:B------:R-:W-:Y:S05]  /*5930*/  BSYNC B1 ;  /* 0x0000000000017941 */ /* 0x000fea0003800000 */
.L_x_140:
[----:B0----5:R-:W-:Y:S01]  /*5940*/  IMAD.U32 R4, R116, 0x10000, RZ ;  /* 0x0001000074047824 */ /* 0x021fe200078e00ff */
        /* <DEDUP_REMOVED lines=11> */
.L_x_143:
[----:B------:R-:W-:Y:S05]  /*5a00*/  BSYNC B1 ;  /* 0x0000000000017941 */ /* 0x000fea0003800000 */
.L_x_142:
        /* <DEDUP_REMOVED lines=12> */
.L_x_145:
[----:B------:R-:W-:Y:S05]  /*5ad0*/  BSYNC B1 ;  /* 0x0000000000017941 */ /* 0x000fea0003800000 */
.L_x_144:
        /* <DEDUP_REMOVED lines=12> */
.L_x_147:
[----:B------:R-:W-:Y:S05]  /*5ba0*/  BSYNC B1 ;  /* 0x0000000000017941 */ /* 0x000fea0003800000 */
.L_x_146:
        /* <DEDUP_REMOVED lines=12> */
.L_x_149:
[----:B------:R-:W-:Y:S05]  /*5c70*/  BSYNC B1 ;  /* 0x0000000000017941 */ /* 0x000fea0003800000 */
.L_x_148:
        /* <DEDUP_REMOVED lines=12> */
.L_x_151:
[----:B------:R-:W-:Y:S05]  /*5d40*/  BSYNC B1 ;  /* 0x0000000000017941 */ /* 0x000fea0003800000 */
.L_x_150:
        /* <DEDUP_REMOVED lines=9> */
.L_x_153:
[----:B------:R-:W-:Y:S05]  /*5de0*/  BSYNC B1 ;  /* 0x0000000000017941 */ /* 0x000fea0003800000 */
.L_x_152:
        /* <DEDUP_REMOVED lines=12> */
.L_x_155:
[----:B------:R-:W-:Y:S05]  /*5eb0*/  BSYNC B1 ;  /* 0x0000000000017941 */ /* 0x000fea0003800000 */
.L_x_154:
[----:B------:R-:W-:Y:S05]  /*5ec0*/  @!P0 BRA `(.L_x_156) ;  /* 0x0000001400848947 */ /* 0x000fea0003800000 */
[----:B-----5:R-:W-:-:S04]  /*5ed0*/  IMAD.U32 R116, R116, 0x10000, RZ ;  /* 0x0001000074747824 */ /* 0x020fc800078e00ff */
[----:B------:R-:W-:-:S04]  /*5ee0*/  FMUL R116, R116, R91 ;  /* 0x0000005b74747220 */ /* 0x000fc80000400000 */
[----:B------:R-:W-:-:S05]  /*5ef0*/  FFMA R116, R55, R90, R116 ;  /* 0x0000005a37747223 */ /* 0x000fca0000000074 */
[----:B------:R-:W-:-:S05]  /*5f00*/  F2FP.BF16.F32.PACK_AB R116, RZ, R116 ;  /* 0x00000074ff74723e */ /* 0x000fca00000010ff */
[----:B------:R0:W-:Y:S01]  /*5f10*/  STG.E.U16 desc[UR36][R6.64+0x72], R116 ;  /* 0x0000727406007986 */ /* 0x0001e2000c101524 */
[----:B------:R-:W-:Y:S05]  /*5f20*/  BRA `(.L_x_156) ;  /* 0x00000014006c7947 */ /* 0x000fea0003800000 */
.L_x_33:
[----:B------:R-:W-:Y:S01]  /*5f30*/  ULDC.64 UR4, c[0x0][0x5c0] ;  /* 0x0001700000047ab9 */ /* 0x000fe20000000a00 */
[-C--:B------:R-:W-:Y:S01]  /*5f40*/  FMUL R56, R56, R90.reuse ;  /* 0x0000005a38387220 */ /* 0x080fe20000400000 */
[----:B------:R-:W-:Y:S01]  /*5f50*/  LEA R10, P1, R112, UR4, 0x1 ;  /* 0x00000004700a7c11 */ /* 0x000fe2000f8208ff */
[----:B------:R-:W-:Y:S01]  /*5f60*/  IMAD.SHL.U32 R7, R96, 0x2, RZ ;  /* 0x0000000260077824 */ /* 0x000fe200078e00ff */
[----:B------:R-:W-:Y:S01]  /*5f70*/  ISETP.GT.AND P3, PT, R4, 0x1, PT ;  /* 0x000000010400780c */ /* 0x000fe20003f64270 */
[----:B------:R-:W-:Y:S01]  /*5f80*/  FMUL R57, R57, R90 ;  /* 0x0000005a39397220 */ /* 0x000fe20000400000 */
[----:B------:R-:W-:Y:S01]  /*5f90*/  F2FP.BF16.F32.PACK_AB R56, RZ, R56 ;  /* 0x00000038ff38723e */ /* 0x000fe200000010ff */
[-C--:B------:R-:W-:Y:S01]  /*5fa0*/  FMUL R58, R58, R90.reuse ;  /* 0x0000005a3a3a7220 */ /* 0x080fe20000400000 */
[----:B------:R-:W-:Y:S01]  /*5fb0*/  LEA.HI.X R11, R112, UR5, R115, 0x1, P1 ;  /* 0x00000005700b7c11 */ /* 0x000fe200088f0c73 */
[-C--:B------:R-:W-:Y:S01]  /*5fc0*/  FMUL R59, R59, R90.reuse ;  /* 0x0000005a3b3b7220 */ /* 0x080fe20000400000 */
[----:B------:R-:W-:Y:S01]  /*5fd0*/  ISETP.GT.AND P1, PT, R3, RZ, P3 ;  /* 0x000000ff0300720c */ /* 0x000fe20001f24270 */
[----:B------:R-:W-:Y:S01]  /*5fe0*/  IMAD.SHL.U32 R23, R97, 0x2, RZ ;  /* 0x0000000261177824 */ /* 0x000fe200078e00ff */
[----:B------:R-:W-:Y:S01]  /*5ff0*/  ISETP.GT.AND P2, PT, R3, 0x8, P6 ;  /* 0x000000080300780c */ /* 0x000fe20003744270 */
[----:B------:R-:W-:Y:S01]  /*6000*/  @P0 STG.E.U16 desc[UR36][R10.64], R56 ;  /* 0x000000380a000986 */ /* 0x000fe2000c101524 */
[----:B------:R-:W-:Y:S01]  /*6010*/  SHF.L.U64.HI R5, R96, 0x1, R95 ;  /* 0x0000000160057819 */ /* 0x000fe2000001025f */
[----:B------:R-:W-:Y:S01]  /*6020*/  FMUL R60, R60, R90 ;  /* 0x0000005a3c3c7220 */ /* 0x000fe20000400000 */
[----:B------:R-:W-:Y:S01]  /*6030*/  IADD3 R8, P0, R7, R10, RZ ;  /* 0x0000000a07087210 */ /* 0x000fe20007f1e0ff */
[-C--:B------:R-:W-:Y:S01]  /*6040*/  FMUL R61, R61, R90.reuse ;  /* 0x0000005a3d3d7220 */ /* 0x080fe20000400000 */
[----:B------:R-:W-:Y:S01]  /*6050*/  F2FP.BF16.F32.PACK_AB R57, RZ, R57 ;  /* 0x00000039ff39723e */ /* 0x000fe200000010ff */
[----:B------:R-:W-:Y:S01]  /*6060*/  FMUL R63, R63, R90 ;  /* 0x0000005a3f3f7220 */ /* 0x000fe20000400000 */
[----:B------:R-:W-:Y:S01]  /*6070*/  F2FP.BF16.F32.PACK_AB R58, RZ, R58 ;  /* 0x0000003aff3a723e */ /* 0x000fe200000010ff */
[----:B------:R-:W-:Y:S01]  /*6080*/  IMAD.X R9, R5, 0x1, R11, P0 ;  /* 0x0000000105097824 */ /* 0x000fe200000e060b */
[----:B------:R-:W-:Y:S01]  /*6090*/  ISETP.GT.AND P0, PT, R3, 0x8, P3 ;  /* 0x000000080300780c */ /* 0x000fe20001f04270 */
[----:B------:R-:W-:Y:S01]  /*60a0*/  @P1 STG.E.U16 desc[UR36][R10.64+0x2], R57 ;  /* 0x000002390a001986 */ /* 0x000fe2000c101524 */
[----:B------:R-:W-:Y:S01]  /*60b0*/  F2FP.BF16.F32.PACK_AB R59, RZ, R59 ;  /* 0x0000003bff3b723e */ /* 0x000fe200000010ff */
[----:B------:R-:W-:Y:S01]  /*60c0*/  FMUL R62, R62, R90 ;  /* 0x0000005a3e3e7220 */ /* 0x000fe20000400000 */
[----:B------:R-:W-:Y:S01]  /*60d0*/  SHF.L.U64.HI R13, R97, 0x1, R94 ;  /* 0x00000001610d7819 */ /* 0x000fe2000001025e */
[----:B------:R-:W-:Y:S01]  /*60e0*/  @P2 STG.E.U16 desc[UR36][R8.64], R58 ;  /* 0x0000003a08002986 */ /* 0x000fe2000c101524 */
[----:B------:R-:W-:Y:S01]  /*60f0*/  IADD3 R6, P1, P2, R23, R10, R7 ;  /* 0x0000000a17067210 */ /* 0x000fe20007a3e007 */
[-C--:B------:R-:W-:Y:S01]  /*6100*/  FMUL R64, R64, R90.reuse ;  /* 0x0000005a40407220 */ /* 0x080fe20000400000 */
[C---:B------:R-:W-:Y:S01]  /*6110*/  ISETP.GT.AND P4, PT, R4.reuse, 0x8, PT ;  /* 0x000000080400780c */ /* 0x040fe20003f84270 */
[-C--:B------:R-:W-:Y:S01]  /*6120*/  FMUL R65, R65, R90.reuse ;  /* 0x0000005a41417220 */ /* 0x080fe20000400000 */
[----:B------:R-:W-:Y:S01]  /*6130*/  ISETP.GT.AND P3, PT, R4, 0x9, PT ;  /* 0x000000090400780c */ /* 0x000fe20003f64270 */
[-C--:B------:R-:W-:Y:S01]  /*6140*/  FMUL R66, R66, R90.reuse ;  /* 0x0000005a42427220 */ /* 0x080fe20000400000 */
[----:B------:R-:W-:Y:S01]  /*6150*/  IADD3.X R7, R13, R11, R5, P1, P2 ;  /* 0x0000000b0d077210 */ /* 0x000fe20000fe4405 */
[----:B------:R-:W-:Y:S01]  /*6160*/  @P0 STG.E.U16 desc[UR36][R8.64+0x2], R59 ;  /* 0x0000023b08000986 */ /* 0x000fe2000c101524 */
[----:B------:R-:W-:Y:S01]  /*6170*/  ISETP.GT.AND P1, PT, R3, RZ, P4 ;  /* 0x000000ff0300720c */ /* 0x000fe20002724270 */
[-C--:B------:R-:W-:Y:S01]  /*6180*/  FMUL R67, R67, R90.reuse ;  /* 0x0000005a43437220 */ /* 0x080fe20000400000 */
[----:B------:R-:W-:Y:S01]  /*6190*/  ISETP.GT.AND P0, PT, R3, RZ, P3 ;  /* 0x000000ff0300720c */ /* 0x000fe20001f04270 */
[----:B------:R-:W-:Y:S01]  /*61a0*/  FMUL R68, R68, R90 ;  /* 0x0000005a44447220 */ /* 0x000fe20000400000 */
[----:B------:R-:W-:Y:S01]  /*61b0*/  F2FP.BF16.F32.PACK_AB R60, RZ, R60 ;  /* 0x0000003cff3c723e */ /* 0x000fe200000010ff */
[-C--:B------:R-:W-:Y:S01]  /*61c0*/  FMUL R69, R69, R90.reuse ;  /* 0x0000005a45457220 */ /* 0x080fe20000400000 */
[----:B------:R-:W-:Y:S01]  /*61d0*/  F2FP.BF16.F32.PACK_AB R61, RZ, R61 ;  /* 0x0000003dff3d723e */ /* 0x000fe200000010ff */
[-C--:B------:R-:W-:Y:S01]  /*61e0*/  FMUL R70, R70, R90.reuse ;  /* 0x0000005a46467220 */ /* 0x080fe20000400000 */
[----:B------:R-:W-:Y:S01]  /*61f0*/  F2FP.BF16.F32.PACK_AB R63, RZ, R63 ;  /* 0x0000003fff3f723e */ /* 0x000fe200000010ff */
[----:B------:R-:W-:Y:S01]  /*6200*/  FMUL R71, R71, R90 ;  /* 0x0000005a47477220 */ /* 0x000fe20000400000 */
[----:B------:R-:W-:Y:S01]  /*6210*/  F2FP.BF16.F32.PACK_AB R62, RZ, R62 ;  /* 0x0000003eff3e723e */ /* 0x000fe200000010ff */
[----:B------:R-:W-:Y:S01]  /*6220*/  FMUL R72, R72, R90 ;  /* 0x0000005a48487220 */ /* 0x000fe20000400000 */
[----:B------:R-:W-:Y:S01]  /*6230*/  F2FP.BF16.F32.PACK_AB R64, RZ, R64 ;  /* 0x00000040ff40723e */ /* 0x000fe200000010ff */
[----:B------:R-:W-:Y:S01]  /*6240*/  @P1 STG.E.U16 desc[UR36][R10.64+0x10], R60 ;  /* 0x0000103c0a001986 */ /* 0x000fe2000c101524 */
[----:B------:R-:W-:Y:S01]  /*6250*/  ISETP.GT.AND P1, PT, R3, 0x8, P4 ;  /* 0x000000080300780c */ /* 0x000fe20002724270 */
[-C--:B------:R-:W-:Y:S01]  /*6260*/  FMUL R73, R73, R90.reuse ;  /* 0x0000005a49497220 */ /* 0x080fe20000400000 */
[----:B------:R-:W-:Y:S01]  /*6270*/  ISETP.GT.AND P2, PT, R4, 0x11, PT ;  /* 0x000000110400780c */ /* 0x000fe20003f44270 */
[----:B------:R-:W-:Y:S01]  /*6280*/  @P0 STG.E.U16 desc[UR36][R10.64+0x12], R61 ;  /* 0x0000123d0a000986 */ /* 0x000fe2000c101524 */
[----:B------:R-:W-:Y:S01]  /*6290*/  ISETP.GT.AND P0, PT, R3, 0x8, P3 ;  /* 0x000000080300780c */ /* 0x000fe20001f04270 */
[-C--:B------:R-:W-:Y:S01]  /*62a0*/  FMUL R74, R74, R90.reuse ;  /* 0x0000005a4a4a7220 */ /* 0x080fe20000400000 */
[----:B------:R-:W-:Y:S01]  /*62b0*/  ISETP.GT.AND P3, PT, R4, 0x10, PT ;  /* 0x000000100400780c */ /* 0x000fe20003f64270 */
[-C--:B------:R-:W-:Y:S01]  /*62c0*/  FMUL R75, R75, R90.reuse ;  /* 0x0000005a4b4b7220 */ /* 0x080fe20000400000 */
[----:B------:R-:W-:Y:S01]  /*62d0*/  F2FP.BF16.F32.PACK_AB R65, RZ, R65 ;  /* 0x00000041ff41723e */ /* 0x000fe200000010ff */
[----:B------:R-:W-:Y:S01]  /*62e0*/  FMUL R76, R76, R90 ;  /* 0x0000005a4c4c7220 */ /* 0x000fe20000400000 */
[----:B------:R-:W-:Y:S01]  /*62f0*/  F2FP.BF16.F32.PACK_AB R66, RZ, R66 ;  /* 0x00000042ff42723e */ /* 0x000fe200000010ff */
[----:B------:R-:W-:Y:S01]  /*6300*/  FMUL R77, R77, R90 ;  /* 0x0000005a4d4d7220 */ /* 0x000fe20000400000 */
[----:B------:R-:W-:Y:S01]  /*6310*/  F2FP.BF16.F32.PACK_AB R67, RZ, R67 ;  /* 0x00000043ff43723e */ /* 0x000fe200000010ff */
[----:B------:R-:W-:Y:S01]  /*6320*/  @P1 STG.E.U16 desc[UR36][R8.64+0x10], R62 ;  /* 0x0000103e08001986 */ /* 0x000fe2000c101524 */
[----:B------:R-:W-:Y:S01]  /*6330*/  F2FP.BF16.F32.PACK_AB R68, RZ, R68 ;  /* 0x00000044ff44723e */ /* 0x000fe200000010ff */
[-C--:B------:R-:W-:Y:S01]  /*6340*/  FMUL R78, R78, R90.reuse ;  /* 0x0000005a4e4e7220 */ /* 0x080fe20000400000 */
[----:B------:R-:W-:Y:S01]  /*6350*/  ISETP.GT.AND P1, PT, R4, 0x19, PT ;  /* 0x000000190400780c */ /* 0x000fe20003f24270 */
[----:B------:R-:W-:Y:S01]  /*6360*/  @P0 STG.E.U16 desc[UR36][R8.64+0x12], R63 ;  /* 0x0000123f08000986 */ /* 0x000fe2000c101524 */
[----:B------:R-:W-:Y:S01]  /*6370*/  ISETP.GT.AND P0, PT, R3, RZ, P3 ;  /* 0x000000ff0300720c */ /* 0x000fe20001f04270 */
[-C--:B------:R-:W-:Y:S01]  /*6380*/  FMUL R79, R79, R90.reuse ;  /* 0x0000005a4f4f7220 */ /* 0x080fe20000400000 */
[----:B------:R-:W-:Y:S01]  /*6390*/  F2FP.BF16.F32.PACK_AB R69, RZ, R69 ;  /* 0x00000045ff45723e */ /* 0x000fe200000010ff */
[----:B------:R-:W-:Y:S01]  /*63a0*/  FMUL R80, R80, R90 ;  /* 0x0000005a50507220 */ /* 0x000fe20000400000 */
[----:B------:R-:W-:Y:S01]  /*63b0*/  F2FP.BF16.F32.PACK_AB R70, RZ, R70 ;  /* 0x00000046ff46723e */ /* 0x000fe200000010ff */
        /* <DEDUP_REMOVED lines=8> */
[----:B------:R-:W-:Y:S01]  /*6440*/  @P0 STG.E.U16 desc[UR36][R10.64+0x20], R64 ;  /* 0x000020400a000986 */ /* 0x000fe2000c101524 */
[----:B------:R-:W-:Y:S01]  /*6450*/  ISETP.GT.AND P0, PT, R3, RZ, P2 ;  /* 0x000000ff0300720c */ /* 0x000fe20001704270 */
[-C--:B------:R-:W-:Y:S01]  /*6460*/  FMUL R85, R85, R90.reuse ;  /* 0x0000005a55557220 */ /* 0x080fe20000400000 */
[----:B------:R-:W-:Y:S01]  /*6470*/  F2FP.BF16.F32.PACK_AB R75, RZ, R75 ;  /* 0x0000004bff4b723e */ /* 0x000fe200000010ff */
[-C--:B------:R-:W-:Y:S01]  /*6480*/  FMUL R86, R86, R90.reuse ;  /* 0x0000005a56567220 */ /* 0x080fe20000400000 */
[----:B------:R-:W-:Y:S01]  /*6490*/  ISETP.GT.AND P5, PT, R4, 0x28, PT ;  /* 0x000000280400780c */ /* 0x000fe20003fa4270 */
[----:B------:R-:W-:Y:S01]  /*64a0*/  FMUL R87, R87, R90 ;  /* 0x0000005a57577220 */ /* 0x000fe20000400000 */
[----:B------:R-:W-:Y:S01]  /*64b0*/  F2FP.BF16.F32.PACK_AB R76, RZ, R76 ;  /* 0x0000004cff4c723e */ /* 0x000fe200000010ff */
[-C--:B------:R-:W-:Y:S01]  /*64c0*/  FMUL R24, R24, R90.reuse ;  /* 0x0000005a18187220 */ /* 0x080fe20000400000 */
[----:B------:R-:W-:Y:S01]  /*64d0*/  ISETP.GT.AND P4, PT, R4, 0x29, PT ;  /* 0x000000290400780c */ /* 0x000fe20003f84270 */
[-C--:B------:R-:W-:Y:S01]  /*64e0*/  FMUL R25, R25, R90.reuse ;  /* 0x0000005a19197220 */ /* 0x080fe20000400000 */
[----:B------:R-:W-:Y:S01]  /*64f0*/  F2FP.BF16.F32.PACK_AB R77, RZ, R77 ;  /* 0x0000004dff4d723e */ /* 0x000fe200000010ff */
[----:B------:R-:W-:Y:S01]  /*6500*/  FMUL R26, R26, R90 ;  /* 0x0000005a1a1a7220 */ /* 0x000fe20000400000 */
[----:B------:R-:W-:Y:S01]  /*6510*/  F2FP.BF16.F32.PACK_AB R78, RZ, R78 ;  /* 0x0000004eff4e723e */ /* 0x000fe200000010ff */
[----:B------:R-:W-:Y:S01]  /*6520*/  @P0 STG.E.U16 desc[UR36][R10.64+0x22], R65 ;  /* 0x000022410a000986 */ /* 0x000fe2000c101524 */
[----:B------:R-:W-:Y:S01]  /*6530*/  ISETP.GT.AND P0, PT, R3, 0x8, P3 ;  /* 0x000000080300780c */ /* 0x000fe20001f04270 */
[-C--:B------:R-:W-:Y:S01]  /*6540*/  FMUL R27, R27, R90.reuse ;  /* 0x0000005a1b1b7220 */ /* 0x080fe20000400000 */
[----:B------:R-:W-:Y:S01]  /*6550*/  F2FP.BF16.F32.PACK_AB R79, RZ, R79 ;  /* 0x0000004fff4f723e */ /* 0x000fe200000010ff */
[-C--:B------:R-:W-:Y:S01]  /*6560*/  FMUL R28, R28, R90.reuse ;  /* 0x0000005a1c1c7220 */ /* 0x080fe20000400000 */
[----:B------:R-:W-:Y:S01]  /*6570*/  ISETP.GT.AND P3, PT, R4, 0x30, PT ;  /* 0x000000300400780c */ /* 0x000fe20003f64270 */
        /* <DEDUP_REMOVED lines=8> */
[----:B------:R-:W-:Y:S01]  /*6600*/  @P0 STG.E.U16 desc[UR36][R8.64+0x20], R66 ;  /* 0x0000204208000986 */ /* 0x000fe2000c101524 */
[----:B------:R-:W-:Y:S01]  /*6610*/  ISETP.GT.AND P0, PT, R3, 0x8, P2 ;  /* 0x000000080300780c */ /* 0x000fe20001704270 */
[-C--:B------:R-:W-:Y:S01]  /*6620*/  FMUL R33, R33, R90.reuse ;  /* 0x0000005a21217220 */ /* 0x080fe20000400000 */
[----:B------:R-:W-:Y:S01]  /*6630*/  ISETP.GT.AND P2, PT, R4, 0x18, PT ;  /* 0x000000180400780c */ /* 0x000fe20003f44270 */
[----:B------:R-:W-:Y:S01]  /*6640*/  FMUL R34, R34, R90 ;  /* 0x0000005a22227220 */ /* 0x000fe20000400000 */
[----:B------:R-:W-:Y:S01]  /*6650*/  F2FP.BF16.F32.PACK_AB R84, RZ, R84 ;  /* 0x00000054ff54723e */ /* 0x000fe200000010ff */
[-C--:B------:R-:W-:Y:S01]  /*6660*/  FMUL R35, R35, R90.reuse ;  /* 0x0000005a23237220 */ /* 0x080fe20000400000 */
[----:B------:R-:W-:Y:S01]  /*6670*/  P2R R5, PR, RZ, 0x20 ;  /* 0x00000020ff057803 */ /* 0x000fe20000000000 */
[-C--:B------:R-:W-:Y:S01]  /*6680*/  FMUL R36, R36, R90.reuse ;  /* 0x0000005a24247220 */ /* 0x080fe20000400000 */
[----:B------:R-:W-:Y:S01]  /*6690*/  F2FP.BF16.F32.PACK_AB R85, RZ, R85 ;  /* 0x00000055ff55723e */ /* 0x000fe200000010ff */
[----:B------:R-:W-:Y:S01]  /*66a0*/  FMUL R37, R37, R90 ;  /* 0x0000005a25257220 */ /* 0x000fe20000400000 */
[----:B------:R-:W-:Y:S01]  /*66b0*/  F2FP.BF16.F32.PACK_AB R86, RZ, R86 ;  /* 0x00000056ff56723e */ /* 0x000fe200000010ff */
[-C--:B------:R-:W-:Y:S01]  /*66c0*/  FMUL R38, R38, R90.reuse ;  /* 0x0000005a26267220 */ /* 0x080fe20000400000 */
[----:B------:R-:W-:Y:S01]  /*66d0*/  F2FP.BF16.F32.PACK_AB R87, RZ, R87 ;  /* 0x00000057ff57723e */ /* 0x000fe200000010ff */
[----:B------:R-:W-:Y:S01]  /*66e0*/  @P0 STG.E.U16 desc[UR36][R8.64+0x22], R67 ;  /* 0x0000224308000986 */ /* 0x000fe2000c101524 */
[----:B------:R-:W-:Y:S01]  /*66f0*/  ISETP.GT.AND P0, PT, R3, RZ, P2 ;  /* 0x000000ff0300720c */ /* 0x000fe20001704270 */
        /* <DEDUP_REMOVED lines=36> */
[----:B------:R-:W-:Y:S01]  /*6940*/  FMUL R55, R55, R90 ;  /* 0x0000005a37377220 */ /* 0x000fe20000400000 */
[----:B------:R-:W-:-:S02]  /*6950*/  F2FP.BF16.F32.PACK_AB R39, RZ, R39 ;  /* 0x00000027ff27723e */ /* 0x000fc400000010ff */
[----:B------:R-:W-:Y:S01]  /*6960*/  F2FP.BF16.F32.PACK_AB R40, RZ, R40 ;  /* 0x00000028ff28723e */ /* 0x000fe200000010ff */
[----:B------:R-:W-:Y:S01]  /*6970*/  @P0 STG.E.U16 desc[UR36][R8.64+0x30], R70 ;  /* 0x0000304608000986 */ /* 0x000fe2000c101524 */
[----:B------:R-:W-:Y:S02]  /*6980*/  ISETP.GT.AND P0, PT, R3, 0x8, P1 ;  /* 0x000000080300780c */ /* 0x000fe40000f04270 */
[----:B------:R-:W-:Y:S02]  /*6990*/  ISETP.GT.AND P1, PT, R4, 0x21, PT ;  /* 0x000000210400780c */ /* 0x000fe40003f24270 */
[----:B------:R-:W-:Y:S02]  /*69a0*/  F2FP.BF16.F32.PACK_AB R41, RZ, R41 ;  /* 0x00000029ff29723e */ /* 0x000fe400000010ff */
[----:B------:R-:W-:Y:S02]  /*69b0*/  F2FP.BF16.F32.PACK_AB R42, RZ, R42 ;  /* 0x0000002aff2a723e */ /* 0x000fe400000010ff */
[----:B------:R-:W-:-:S02]  /*69c0*/  F2FP.BF16.F32.PACK_AB R43, RZ, R43 ;  /* 0x0000002bff2b723e */ /* 0x000fc400000010ff */
[----:B------:R-:W-:Y:S02]  /*69d0*/  F2FP.BF16.F32.PACK_AB R44, RZ, R44 ;  /* 0x0000002cff2c723e */ /* 0x000fe400000010ff */
[----:B------:R-:W-:Y:S01]  /*69e0*/  F2FP.BF16.F32.PACK_AB R45, RZ, R45 ;  /* 0x0000002dff2d723e */ /* 0x000fe200000010ff */
[----:B------:R-:W-:Y:S01]  /*69f0*/  @P0 STG.E.U16 desc[UR36][R8.64+0x32], R71 ;  /* 0x0000324708000986 */ /* 0x000fe2000c101524 */
[----:B------:R-:W-:Y:S02]  /*6a00*/  ISETP.GT.AND P0, PT, R3, RZ, P2 ;  /* 0x000000ff0300720c */ /* 0x000fe40001704270 */
[----:B------:R-:W-:Y:S02]  /*6a10*/  F2FP.BF16.F32.PACK_AB R46, RZ, R46 ;  /* 0x0000002eff2e723e */ /* 0x000fe400000010ff */
[----:B------:R-:W-:Y:S02]  /*6a20*/  F2FP.BF16.F32.PACK_AB R47, RZ, R47 ;  /* 0x0000002fff2f723e */ /* 0x000fe400000010ff */
[----:B------:R-:W-:-:S02]  /*6a30*/  F2FP.BF16.F32.PACK_AB R48, RZ, R48 ;  /* 0x00000030ff30723e */ /* 0x000fc400000010ff */
[----:B------:R-:W-:Y:S02]  /*6a40*/  F2FP.BF16.F32.PACK_AB R49, RZ, R49 ;  /* 0x00000031ff31723e */ /* 0x000fe400000010ff */
[----:B------:R-:W-:Y:S02]  /*6a50*/  F2FP.BF16.F32.PACK_AB R50, RZ, R50 ;  /* 0x00000032ff32723e */ /* 0x000fe400000010ff */
[----:B------:R-:W-:Y:S01]  /*6a60*/  F2FP.BF16.F32.PACK_AB R51, RZ, R51 ;  /* 0x00000033ff33723e */ /* 0x000fe200000010ff */
[----:B------:R-:W-:Y:S01]  /*6a70*/  @P0 STG.E.U16 desc[UR36][R10.64+0x40], R72 ;  /* 0x000040480a000986 */ /* 0x000fe2000c101524 */
[----:B------:R-:W-:Y:S02]  /*6a80*/  ISETP.GT.AND P0, PT, R3, RZ, P1 ;  /* 0x000000ff0300720c */ /* 0x000fe40000f04270 */
[----:B------:R-:W-:Y:S02]  /*6a90*/  F2FP.BF16.F32.PACK_AB R52, RZ, R52 ;  /* 0x00000034ff34723e */ /* 0x000fe400000010ff */
[----:B------:R-:W-:-:S02]  /*6aa0*/  F2FP.BF16.F32.PACK_AB R53, RZ, R53 ;  /* 0x00000035ff35723e */ /* 0x000fc400000010ff */
[----:B------:R-:W-:Y:S02]  /*6ab0*/  F2FP.BF16.F32.PACK_AB R54, RZ, R54 ;  /* 0x00000036ff36723e */ /* 0x000fe400000010ff */
[----:B------:R-:W-:-:S05]  /*6ac0*/  F2FP.BF16.F32.PACK_AB R55, RZ, R55 ;  /* 0x00000037ff37723e */ /* 0x000fca00000010ff */
[----:B------:R-:W-:Y:S01]  /*6ad0*/  @P0 STG.E.U16 desc[UR36][R10.64+0x42], R73 ;  /* 0x000042490a000986 */ /* 0x000fe2000c101524 */
[----:B------:R-:W-:Y:S02]  /*6ae0*/  ISETP.GT.AND P0, PT, R3, 0x8, P2 ;  /* 0x000000080300780c */ /* 0x000fe40001704270 */
[----:B------:R-:W-:-:S11]  /*6af0*/  ISETP.GT.AND P2, PT, R4, 0x38, PT ;  /* 0x000000380400780c */ /* 0x000fd60003f44270 */
[----:B------:R-:W-:Y:S01]  /*6b00*/  @P0 STG.E.U16 desc[UR36][R8.64+0x40], R74 ;  /* 0x0000404a08000986 */ /* 0x000fe2000c101524 */
[----:B------:R-:W-:-:S13]  /*6b10*/  ISETP.GT.AND P0, PT, R3, 0x8, P1 ;  /* 0x000000080300780c */ /* 0x000fda0000f04270 */
[----:B------:R-:W-:Y:S01]  /*6b20*/  @P0 STG.E.U16 desc[UR36][R8.64+0x42], R75 ;  /* 0x0000424b08000986 */ /* 0x000fe2000c101524 */
[----:B------:R-:W-:-:S13]  /*6b30*/  ISETP.GT.AND P0, PT, R3, RZ, P5 ;  /* 0x000000ff0300720c */ /* 0x000fda0002f04270 */
[----:B------:R-:W-:Y:S01]  /*6b40*/  @P0 STG.E.U16 desc[UR36][R10.64+0x50], R76 ;  /* 0x0000504c0a000986 */ /* 0x000fe2000c101524 */
[----:B------:R-:W-:-:S13]  /*6b50*/  ISETP.GT.AND P0, PT, R3, RZ, P4 ;  /* 0x000000ff0300720c */ /* 0x000fda0002704270 */
[----:B------:R-:W-:Y:S01]  /*6b60*/  @P0 STG.E.U16 desc[UR36][R10.64+0x52], R77 ;  /* 0x0000524d0a000986 */ /* 0x000fe2000c101524 */
[----:B------:R-:W-:-:S13]  /*6b70*/  ISETP.GT.AND P0, PT, R3, 0x8, P5 ;  /* 0x000000080300780c */ /* 0x000fda0002f04270 */
[----:B------:R-:W-:Y:S01]  /*6b80*/  @P0 STG.E.U16 desc[UR36][R8.64+0x50], R78 ;  /* 0x0000504e08000986 */ /* 0x000fe2000c101524 */
[----:B------:R-:W-:-:S13]  /*6b90*/  ISETP.GT.AND P0, PT, R3, 0x8, P4 ;  /* 0x000000080300780c */ /* 0x000fda0002704270 */
[----:B------:R-:W-:Y:S01]  /*6ba0*/  @P0 STG.E.U16 desc[UR36][R8.64+0x52], R79 ;  /* 0x0000524f08000986 */ /* 0x000fe2000c101524 */
[----:B------:R-:W-:-:S13]  /*6bb0*/  ISETP.GT.AND P0, PT, R3, RZ, P3 ;  /* 0x000000ff0300720c */ /* 0x000fda0001f04270 */
[----:B------:R-:W-:Y:S01]  /*6bc0*/  @P0 STG.E.U16 desc[UR36][R10.64+0x60], R80 ;  /* 0x000060500a000986 */ /* 0x000fe2000c101524 */
[----:B------:R-:W-:-:S04]  /*6bd0*/  ISETP.GT.AND P0, PT, R4, 0x31, PT ;  /* 0x000000310400780c */ /* 0x000fc80003f04270 */
[----:B------:R-:W-:-:S13]  /*6be0*/  ISETP.GT.AND P1, PT, R3, RZ, P0 ;  /* 0x000000ff0300720c */ /* 0x000fda0000724270 */
[----:B------:R-:W-:Y:S01]  /*6bf0*/  @P1 STG.E.U16 desc[UR36][R10.64+0x62], R81 ;  /* 0x000062510a001986 */ /* 0x000fe2000c101524 */
[----:B------:R-:W-:-:S13]  /*6c00*/  ISETP.GT.AND P1, PT, R3, 0x8, P3 ;  /* 0x000000080300780c */ /* 0x000fda0001f24270 */
[----:B------:R-:W-:Y:S01]  /*6c10*/  @P1 STG.E.U16 desc[UR36][R8.64+0x60], R82 ;  /* 0x0000605208001986 */ /* 0x000fe2000c101524 */
[----:B------:R-:W-:-:S13]  /*6c20*/  ISETP.GT.AND P1, PT, R3, 0x8, P0 ;  /* 0x000000080300780c */ /* 0x000fda0000724270 */
[----:B------:R-:W-:Y:S01]  /*6c30*/  @P1 STG.E.U16 desc[UR36][R8.64+0x62], R83 ;  /* 0x0000625308001986 */ /* 0x000fe2000c101524 */
[----:B------:R-:W-:-:S05]  /*6c40*/  IADD3 R14, P1, R23, R8, RZ ;  /* 0x00000008170e7210 */ /* 0x000fca0007f3e0ff */
[----:B------:R-:W-:Y:S01]  /*6c50*/  IMAD.X R15, R13, 0x1, R9, P1 ;  /* 0x000000010d0f7824 */ /* 0x000fe200008e0609 */
[----:B------:R-:W-:-:S13]  /*6c60*/  ISETP.GT.AND P1, PT, R3, RZ, P2 ;  /* 0x000000ff0300720c */ /* 0x000fda0001724270 */
[----:B------:R-:W-:Y:S01]  /*6c70*/  @P1 STG.E.U16 desc[UR36][R10.64+0x70], R84 ;  /* 0x000070540a001986 */ /* 0x000fe2000c101524 */
[----:B------:R-:W-:-:S05]  /*6c80*/  IADD3 R20, P1, R23, R8, RZ ;  /* 0x0000000817147210 */ /* 0x000fca0007f3e0ff */
[----:B------:R-:W-:Y:S01]  /*6c90*/  IMAD.X R21, R13, 0x1, R9, P1 ;  /* 0x000000010d157824 */ /* 0x000fe200008e0609 */
[----:B------:R-:W-:-:S05]  /*6ca0*/  IADD3 R12, P1, R23, R10, RZ ;  /* 0x0000000a170c7210 */ /* 0x000fca0007f3e0ff */
[----:B------:R-:W-:Y:S01]  /*6cb0*/  IMAD.X R13, R13, 0x1, R11, P1 ;  /* 0x000000010d0d7824 */ /* 0x000fe200008e060b */
[----:B------:R-:W-:-:S04]  /*6cc0*/  ISETP.GT.AND P1, PT, R4, 0x39, PT ;  /* 0x000000390400780c */ /* 0x000fc80003f24270 */
[----:B------:R-:W-:-:S13]  /*6cd0*/  ISETP.GT.AND P5, PT, R3, RZ, P1 ;  /* 0x000000ff0300720c */ /* 0x000fda0000fa4270 */
[----:B------:R-:W-:Y:S01]  /*6ce0*/  @P5 STG.E.U16 desc[UR36][R10.64+0x72], R85 ;  /* 0x000072550a005986 */ /* 0x000fe2000c101524 */
[----:B------:R-:W-:-:S13]  /*6cf0*/  ISETP.GT.AND P5, PT, R3, 0x8, P2 ;  /* 0x000000080300780c */ /* 0x000fda00017a4270 */
[----:B------:R-:W-:Y:S01]  /*6d00*/  @P5 STG.E.U16 desc[UR36][R8.64+0x70], R86 ;  /* 0x0000705608005986 */ /* 0x000fe2000c101524 */
[----:B------:R-:W-:-:S13]  /*6d10*/  ISETP.GT.AND P5, PT, R3, 0x8, P1 ;  /* 0x000000080300780c */ /* 0x000fda0000fa4270 */
[----:B------:R0:W-:Y:S01]  /*6d20*/  @P5 STG.E.U16 desc[UR36][R8.64+0x72], R87 ;  /* 0x0000725708005986 */ /* 0x0001e2000c101524 */
[C---:B------:R-:W-:Y:S02]  /*6d30*/  ISETP.GT.AND P5, PT, R3.reuse, 0x80, P6 ;  /* 0x000000800300780c */ /* 0x040fe400037a4270 */
[----:B------:R-:W-:-:S11]  /*6d40*/  ISETP.GT.AND P6, PT, R3, 0x88, P6 ;  /* 0x000000880300780c */ /* 0x000fd600037c4270 */
[----:B------:R-:W-:Y:S01]  /*6d50*/  @P5 STG.E.U16 desc[UR36][R12.64], R24 ;  /* 0x000000180c005986 */ /* 0x000fe2000c101524 */
[----:B------:R-:W-:-:S04]  /*6d60*/  ISETP.GT.AND P5, PT, R4, 0x1, PT ;  /* 0x000000010400780c */ /* 0x000fc80003fa4270 */
[----:B------:R-:W-:-:S13]  /*6d70*/  ISETP.GT.AND P5, PT, R3, 0x80, P5 ;  /* 0x000000800300780c */ /* 0x000fda0002fa4270 */
[----:B0-----:R-:W-:Y:S02]  /*6d80*/  @P5 IMAD.MOV.U32 R8, RZ, RZ, R12 ;  /* 0x000000ffff085224 */ /* 0x001fe400078e000c */
[----:B------:R-:W-:-:S05]  /*6d90*/  @P5 IMAD.MOV.U32 R9, RZ, RZ, R13 ;  /* 0x000000ffff095224 */ /* 0x000fca00078e000d */
[----:B------:R0:W-:Y:S01]  /*6da0*/  @P5 STG.E.U16 desc[UR36][R8.64+0x2], R25 ;  /* 0x0000021908005986 */ /* 0x0001e2000c101524 */
[----:B------:R-:W-:-:S03]  /*6db0*/  ISETP.NE.AND P5, PT, R5, RZ, PT ;  /* 0x000000ff0500720c */ /* 0x000fc60003fa5270 */
[----:B------:R-:W-:Y:S01]  /*6dc0*/  @P6 STG.E.U16 desc[UR36][R14.64], R26 ;  /* 0x0000001a0e006986 */ /* 0x000fe2000c101524 */
[----:B------:R-:W-:-:S04]  /*6dd0*/  ISETP.GT.AND P6, PT, R4, 0x1, PT ;  /* 0x000000010400780c */ /* 0x000fc80003fc4270 */
[----:B------:R-:W-:-:S13]  /*6de0*/  ISETP.GT.AND P6, PT, R3, 0x88, P6 ;  /* 0x000000880300780c */ /* 0x000fda00037c4270 */
[----:B------:R-:W-:Y:S01]  /*6df0*/  @P6 STG.E.U16 desc[UR36][R20.64+0x2], R27 ;  /* 0x0000021b14006986 */ /* 0x000fe2000c101524 */
[----:B------:R-:W-:-:S04]  /*6e00*/  ISETP.GT.AND P6, PT, R4, 0x8, PT ;  /* 0x000000080400780c */ /* 0x000fc80003fc4270 */
[----:B------:R-:W-:-:S13]  /*6e10*/  ISETP.GT.AND P6, PT, R3, 0x80, P6 ;  /* 0x000000800300780c */ /* 0x000fda00037c4270 */
[----:B0-----:R-:W-:Y:S02]  /*6e20*/  @P6 IMAD.MOV.U32 R8, RZ, RZ, R12 ;  /* 0x000000ffff086224 */ /* 0x001fe400078e000c */
[----:B------:R-:W-:-:S05]  /*6e30*/  @P6 IMAD.MOV.U32 R9, RZ, RZ, R13 ;  /* 0x000000ffff096224 */ /* 0x000fca00078e000d */
[----:B------:R0:W-:Y:S01]  /*6e40*/  @P6 STG.E.U16 desc[UR36][R8.64+0x10], R28 ;  /* 0x0000101c08006986 */ /* 0x0001e2000c101524 */
[----:B------:R-:W-:-:S04]  /*6e50*/  ISETP.GT.AND P6, PT, R4, 0x9, PT ;  /* 0x000000090400780c */ /* 0x000fc80003fc4270 */
[----:B------:R-:W-:-:S13]  /*6e60*/  ISETP.GT.AND P6, PT, R3, 0x80, P6 ;  /* 0x000000800300780c */ /* 0x000fda00037c4270 */
[----:B0-----:R-:W-:Y:S02]  /*6e70*/  @P6 IMAD.MOV.U32 R8, RZ, RZ, R12 ;  /* 0x000000ffff086224 */ /* 0x001fe400078e000c */
[----:B------:R-:W-:-:S05]  /*6e80*/  @P6 IMAD.MOV.U32 R9, RZ, RZ, R13 ;  /* 0x000000ffff096224 */ /* 0x000fca00078e000d */
[----:B------:R0:W-:Y:S01]  /*6e90*/  @P6 STG.E.U16 desc[UR36][R8.64+0x12], R29 ;  /* 0x0000121d08006986 */ /* 0x0001e2000c101524 */
[----:B------:R-:W-:-:S04]  /*6ea0*/  ISETP.GT.AND P6, PT, R4, 0x8, PT ;  /* 0x000000080400780c */ /* 0x000fc80003fc4270 */
[----:B------:R-:W-:-:S13]  /*6eb0*/  ISETP.GT.AND P6, PT, R3, 0x88, P6 ;  /* 0x000000880300780c */ /* 0x000fda00037c4270 */
        /* <DEDUP_REMOVED lines=45> */
[----:B------:R-:W-:Y:S01]  /*7190*/  @P6 STG.E.U16 desc[UR36][R8.64+0x42], R41 ;  /* 0x0000422908006986 */ /* 0x000fe2000c101524 */
[----:B------:R-:W-:-:S04]  /*71a0*/  ISETP.GT.AND P6, PT, R4, 0x20, PT ;  /* 0x000000200400780c */ /* 0x000fc80003fc4270 */
[----:B------:R-:W-:-:S13]  /*71b0*/  ISETP.GT.AND P6, PT, R3, 0x88, P6 ;  /* 0x000000880300780c */ /* 0x000fda00037c4270 */
[----:B------:R-:W-:Y:S01]  /*71c0*/  @P6 STG.E.U16 desc[UR36][R6.64+0x40], R42 ;  /* 0x0000402a06006986 */ /* 0x000fe2000c101524 */
[----:B------:R-:W-:-:S04]  /*71d0*/  ISETP.GT.AND P6, PT, R4, 0x21, PT ;  /* 0x000000210400780c */ /* 0x000fc80003fc4270 */
[----:B------:R-:W-:-:S13]  /*71e0*/  ISETP.GT.AND P6, PT, R3, 0x88, P6 ;  /* 0x000000880300780c */ /* 0x000fda00037c4270 */
[----:B------:R-:W-:Y:S02]  /*71f0*/  @P6 IMAD.MOV.U32 R4, RZ, RZ, R6 ;  /* 0x000000ffff046224 */ /* 0x000fe400078e0006 */
[----:B------:R-:W-:-:S05]  /*7200*/  @P6 IMAD.MOV.U32 R5, RZ, RZ, R7 ;  /* 0x000000ffff056224 */ /* 0x000fca00078e0007 */
[----:B------:R0:W-:Y:S01]  /*7210*/  @P6 STG.E.U16 desc[UR36][R4.64+0x42], R43 ;  /* 0x0000422b04006986 */ /* 0x0001e2000c101524 */
[C---:B------:R-:W-:Y:S02]  /*7220*/  ISETP.GT.AND P6, PT, R3.reuse, 0x80, P5 ;  /* 0x000000800300780c */ /* 0x040fe40002fc4270 */
[----:B------:R-:W-:-:S11]  /*7230*/  ISETP.GT.AND P5, PT, R3, 0x88, P5 ;  /* 0x000000880300780c */ /* 0x000fd60002fa4270 */
[----:B0-----:R-:W-:Y:S02]  /*7240*/  @P6 IMAD.MOV.U32 R4, RZ, RZ, R12 ;  /* 0x000000ffff046224 */ /* 0x001fe400078e000c */
[----:B------:R-:W-:-:S05]  /*7250*/  @P6 IMAD.MOV.U32 R5, RZ, RZ, R13 ;  /* 0x000000ffff056224 */ /* 0x000fca00078e000d */
[----:B------:R0:W-:Y:S01]  /*7260*/  @P6 STG.E.U16 desc[UR36][R4.64+0x50], R44 ;  /* 0x0000502c04006986 */ /* 0x0001e2000c101524 */
[C---:B------:R-:W-:Y:S02]  /*7270*/  ISETP.GT.AND P6, PT, R3.reuse, 0x80, P4 ;  /* 0x000000800300780c */ /* 0x040fe400027c4270 */
[----:B------:R-:W-:-:S11]  /*7280*/  ISETP.GT.AND P4, PT, R3, 0x88, P4 ;  /* 0x000000880300780c */ /* 0x000fd60002784270 */
[----:B0-----:R-:W-:Y:S02]  /*7290*/  @P6 IMAD.MOV.U32 R4, RZ, RZ, R12 ;  /* 0x000000ffff046224 */ /* 0x001fe400078e000c */
[----:B------:R-:W-:-:S05]  /*72a0*/  @P6 IMAD.MOV.U32 R5, RZ, RZ, R13 ;  /* 0x000000ffff056224 */ /* 0x000fca00078e000d */
[----:B------:R0:W-:Y:S02]  /*72b0*/  @P6 STG.E.U16 desc[UR36][R4.64+0x52], R45 ;  /* 0x0000522d04006986 */ /* 0x0001e4000c101524 */
[----:B0-----:R-:W-:Y:S02]  /*72c0*/  @P5 IMAD.MOV.U32 R4, RZ, RZ, R6 ;  /* 0x000000ffff045224 */ /* 0x001fe400078e0006 */
[----:B------:R-:W-:-:S05]  /*72d0*/  @P5 IMAD.MOV.U32 R5, RZ, RZ, R7 ;  /* 0x000000ffff055224 */ /* 0x000fca00078e0007 */
[----:B------:R0:W-:Y:S01]  /*72e0*/  @P5 STG.E.U16 desc[UR36][R4.64+0x50], R46 ;  /* 0x0000502e04005986 */ /* 0x0001e2000c101524 */
[C---:B------:R-:W-:Y:S02]  /*72f0*/  ISETP.GT.AND P5, PT, R3.reuse, 0x80, P3 ;  /* 0x000000800300780c */ /* 0x040fe40001fa4270 */
[----:B------:R-:W-:Y:S01]  /*7300*/  ISETP.GT.AND P3, PT, R3, 0x88, P3 ;  /* 0x000000880300780c */ /* 0x000fe20001f64270 */
        /* <DEDUP_REMOVED lines=17> */
[----:B------:R0:W-:Y:S02]  /*7420*/  @P3 STG.E.U16 desc[UR36][R4.64+0x60], R50 ;  /* 0x0000603204003986 */ /* 0x0001e4000c101524 */
[----:B0-----:R-:W-:Y:S02]  /*7430*/  @P0 IMAD.MOV.U32 R4, RZ, RZ, R6 ;  /* 0x000000ffff040224 */ /* 0x001fe400078e0006 */
[----:B------:R-:W-:-:S05]  /*7440*/  @P0 IMAD.MOV.U32 R5, RZ, RZ, R7 ;  /* 0x000000ffff050224 */ /* 0x000fca00078e0007 */
[----:B------:R0:W-:Y:S02]  /*7450*/  @P0 STG.E.U16 desc[UR36][R4.64+0x62], R51 ;  /* 0x0000623304000986 */ /* 0x0001e4000c101524 */
[----:B0-----:R-:W-:Y:S02]  /*7460*/  @P5 IMAD.MOV.U32 R4, RZ, RZ, R12 ;  /* 0x000000ffff045224 */ /* 0x001fe400078e000c */
[----:B------:R-:W-:-:S05]  /*7470*/  @P5 IMAD.MOV.U32 R5, RZ, RZ, R13 ;  /* 0x000000ffff055224 */ /* 0x000fca00078e000d */
[----:B------:R0:W-:Y:S04]  /*7480*/  @P5 STG.E.U16 desc[UR36][R4.64+0x70], R52 ;  /* 0x0000703404005986 */ /* 0x0001e8000c101524 */
[----:B------:R1:W-:Y:S01]  /*7490*/  @P4 STG.E.U16 desc[UR36][R12.64+0x72], R53 ;  /* 0x000072350c004986 */ /* 0x0003e2000c101524 */
[----:B0-----:R-:W-:Y:S02]  /*74a0*/  @P2 IMAD.MOV.U32 R4, RZ, RZ, R6 ;  /* 0x000000ffff042224 */ /* 0x001fe400078e0006 */
[----:B------:R-:W-:-:S05]  /*74b0*/  @P2 IMAD.MOV.U32 R5, RZ, RZ, R7 ;  /* 0x000000ffff052224 */ /* 0x000fca00078e0007 */
[----:B------:R1:W-:Y:S04]  /*74c0*/  @P2 STG.E.U16 desc[UR36][R4.64+0x70], R54 ;  /* 0x0000703604002986 */ /* 0x0003e8000c101524 */
[----:B------:R1:W-:Y:S02]  /*74d0*/  @P1 STG.E.U16 desc[UR36][R6.64+0x72], R55 ;  /* 0x0000723706001986 */ /* 0x0003e4000c101524 */
.L_x_156:
[----:B------:R-:W-:Y:S05]  /*74e0*/  BSYNC B0 ;  /* 0x0000000000007941 */ /* 0x000fea0003800000 */
.L_x_32:
[----:B------:R-:W-:Y:S01]  /*74f0*/  IADD3 R16, P0, R16, UR38, RZ ;  /* 0x0000002610107c10 */ /* 0x000fe2000ff1e0ff */
[----:B------:R-:W-:Y:S01]  /*7500*/  ULDC.64 UR4, c[0x0][0x650] ;  /* 0x0001940000047ab9 */ /* 0x000fe20000000a00 */
[----:B------:R-:W-:Y:S01]  /*7510*/  PRMT R3, RZ, 0x7610, R3 ;  /* 0x00007610ff037816 */ /* 0x000fe20000000003 */
[----:B------:R-:W-:Y:S01]  /*7520*/  IMAD.MOV.U32 R103, RZ, RZ, -0x1 ;  /* 0xffffffffff677424 */ /* 0x000fe200078e00ff */
[----:B------:R-:W-:Y:S01]  /*7530*/  IADD3.X R17, R17, UR41, RZ, P0, !PT ;  /* 0x0000002911117c10 */ /* 0x000fe200087fe4ff */
[----:B------:R-:W-:Y:S01]  /*7540*/  IMAD.MOV.U32 R23, RZ, RZ, -0x1 ;  /* 0xffffffffff177424 */ /* 0x000fe200078e00ff */
[----:B------:R-:W-:-:S04]  /*7550*/  ISETP.GE.U32.AND P0, PT, R16, UR4, PT ;  /* 0x0000000410007c0c */ /* 0x000fc8000bf06070 */
[----:B------:R-:W-:-:S13]  /*7560*/  ISETP.GE.U32.AND.EX P0, PT, R17, UR5, PT, P0 ;  /* 0x0000000511007c0c */ /* 0x000fda000bf06100 */
[----:B------:R-:W-:Y:S05]  /*7570*/  @P0 BRA `(.L_x_157) ;  /* 0x00000004004c0947 */ /* 0x000fea0003800000 */
[----:B----4-:R-:W4:Y:S01]  /*7580*/  LDC.64 R10, c[0x0][0x628] ;  /* 0x00018a00ff0a7b82 */ /* 0x010f220000000a00 */
[----:B01----:R-:W0:Y:S01]  /*7590*/  S2R R12, SR_CTAID.X ;  /* 0x00000000000c7919 */ /* 0x003e220000002500 */
[----:B------:R-:W-:Y:S02]  /*75a0*/  IMAD.MOV.U32 R8, RZ, RZ, R16 ;  /* 0x000000ffff087224 */ /* 0x000fe400078e0010 */
[----:B------:R-:W-:Y:S01]  /*75b0*/  IMAD.MOV.U32 R9, RZ, RZ, R17 ;  /* 0x000000ffff097224 */ /* 0x000fe200078e0011 */
[----:B------:R-:W1:Y:S03]  /*75c0*/  S2R R20, SR_CTAID.Y ;  /* 0x0000000000147919 */ /* 0x000e660000002600 */
[----:B------:R-:W0:Y:S08]  /*75d0*/  LDC R0, c[0x0][0x630] ;  /* 0x00018c00ff007b82 */ /* 0x000e300000000800 */
[----:B------:R-:W0:Y:S01]  /*75e0*/  LDC.64 R14, c[0x0][0x620] ;  /* 0x00018800ff0e7b82 */ /* 0x000e220000000a00 */
[----:B----4-:R-:W-:-:S04]  /*75f0*/  ISETP.NE.U32.AND P0, PT, R10, RZ, PT ;  /* 0x000000ff0a00720c */ /* 0x010fc80003f05070 */
[----:B------:R-:W-:-:S13]  /*7600*/  ISETP.NE.AND.EX P0, PT, R11, RZ, PT, P0 ;  /* 0x000000ff0b00720c */ /* 0x000fda0003f05300 */
[----:B01----:R-:W-:Y:S05]  /*7610*/  @!P0 BRA `(.L_x_158) ;  /* 0x0000000000288947 */ /* 0x003fea0003800000 */
        /* <DEDUP_REMOVED lines=10> */
.L_x_158:
[-CC-:B------:R-:W-:Y:S01]  /*76c0*/  SHF.R.U64 R23, R8, R0.reuse, R9.reuse ;  /* 0x0000000008177219 */ /* 0x180fe20000001209 */
[----:B------:R-:W0:Y:S01]  /*76d0*/  LDC.64 R26, c[0x0][0x640] ;  /* 0x00019000ff1a7b82 */ /* 0x000e220000000a00 */
[----:B------:R-:W-:Y:S01]  /*76e0*/  SHF.R.U32.HI R0, RZ, R0, R9 ;  /* 0x00000000ff007219 */ /* 0x000fe20000011609 */
[----:B------:R-:W-:Y:S01]  /*76f0*/  ULDC UR4, c[0x0][0x150] ;  /* 0x0000540000047ab9 */ /* 0x000fe20000000800 */
[----:B------:R-:W-:Y:S02]  /*7700*/  IADD3 R3, P0, RZ, -R23, RZ ;  /* 0x80000017ff037210 */ /* 0x000fe40007f1e0ff */
[----:B------:R-:W-:-:S03]  /*7710*/  I2FP.F32.U32 R7, R12 ;  /* 0x0000000c00077245 */ /* 0x000fc60000201000 */
[----:B------:R-:W1:Y:S01]  /*7720*/  LDC R6, c[0x0][0x618] ;  /* 0x00018600ff067b82 */ /* 0x000e620000000800 */
[----:B------:R-:W-:Y:S02]  /*7730*/  IMAD.X R5, RZ, RZ, ~R0, P0 ;  /* 0x000000ffff057224 */ /* 0x000fe400000e0e00 */
[----:B------:R-:W-:Y:S01]  /*7740*/  FMUL R7, R7, UR4 ;  /* 0x0000000407077c20 */ /* 0x000fe20008400000 */
[----:B------:R-:W-:Y:S01]  /*7750*/  ULDC UR4, c[0x0][0x154] ;  /* 0x0000550000047ab9 */ /* 0x000fe20000000800 */
[-C--:B------:R-:W-:Y:S02]  /*7760*/  IMAD R0, R5, R14.reuse, RZ ;  /* 0x0000000e05007224 */ /* 0x080fe400078e02ff */
[C---:B------:R-:W-:Y:S01]  /*7770*/  IMAD.WIDE.U32 R4, R3.reuse, R14, R16 ;  /* 0x0000000e03047225 */ /* 0x040fe200078e0010 */
[----:B------:R-:W4:Y:S01]  /*7780*/  LDC R11, c[0x0][0x608] ;  /* 0x00018200ff0b7b82 */ /* 0x000f220000000800 */
[----:B------:R-:W2:Y:S02]  /*7790*/  F2I.U32.TRUNC.NTZ R7, R7 ;  /* 0x0000000700077305 */ /* 0x000ea4000020f000 */
[----:B------:R-:W-:-:S04]  /*77a0*/  IMAD R3, R3, R15, R0 ;  /* 0x0000000f03037224 */ /* 0x000fc800078e0200 */
[----:B------:R-:W-:Y:S01]  /*77b0*/  IMAD.IADD R3, R5, 0x1, R3 ;  /* 0x0000000105037824 */ /* 0x000fe200078e0203 */
[----:B------:R-:W3:Y:S01]  /*77c0*/  LDC R8, c[0x0][0x658] ;  /* 0x00019600ff087b82 */ /* 0x000ee20000000800 */
[----:B------:R-:W-:Y:S02]  /*77d0*/  I2FP.F32.U32 R5, R20 ;  /* 0x0000001400057245 */ /* 0x000fe40000201000 */
[----:B0-----:R-:W-:-:S04]  /*77e0*/  ISETP.NE.U32.AND P0, PT, R26, RZ, PT ;  /* 0x000000ff1a00720c */ /* 0x001fc80003f05070 */
[----:B------:R-:W-:Y:S01]  /*77f0*/  ISETP.NE.AND.EX P0, PT, R27, RZ, PT, P0 ;  /* 0x000000ff1b00720c */ /* 0x000fe20003f05300 */
[----:B------:R-:W0:Y:S01]  /*7800*/  LDC R9, c[0x0][0x144] ;  /* 0x00005100ff097b82 */ /* 0x000e220000000800 */
[-C--:B-1----:R-:W-:Y:S01]  /*7810*/  SHF.R.U32.HI R0, RZ, R6.reuse, R3 ;  /* 0x00000006ff007219 */ /* 0x082fe20000011603 */
[----:B--2---:R-:W-:Y:S01]  /*7820*/  IMAD.MOV R7, RZ, RZ, -R7 ;  /* 0x000000ffff077224 */ /* 0x004fe200078e0a07 */
[----:B------:R-:W-:Y:S01]  /*7830*/  SHF.R.U64 R13, R4, R6, R3 ;  /* 0x00000006040d7219 */ /* 0x000fe20000001203 */
[----:B------:R-:W-:-:S04]  /*7840*/  FMUL R6, R5, UR4 ;  /* 0x0000000405067c20 */ /* 0x000fc80008400000 */
[----:B------:R-:W1:Y:S01]  /*7850*/  LDC R21, c[0x0][0x148] ;  /* 0x00005200ff157b82 */ /* 0x000e620000000800 */
[-CC-:B----4-:R-:W-:Y:S02]  /*7860*/  SHF.R.U64 R10, R13, R11.reuse, R0.reuse ;  /* 0x0000000b0d0a7219 */ /* 0x190fe40000001200 */
[----:B------:R-:W-:Y:S02]  /*7870*/  SHF.R.U32.HI R3, RZ, R11, R0 ;  /* 0x0000000bff037219 */ /* 0x000fe40000011600 */
[----:B------:R2:W4:Y:S03]  /*7880*/  F2I.U32.TRUNC.NTZ R0, R6 ;  /* 0x0000000600007305 */ /* 0x000526000020f000 */
[----:B------:R-:W1:Y:S01]  /*7890*/  LDC R14, c[0x0][0x648] ;  /* 0x00019200ff0e7b82 */ /* 0x000e620000000800 */
[-CC-:B---3--:R-:W-:Y:S02]  /*78a0*/  SHF.R.U64 R15, R10, R8.reuse, R3.reuse ;  /* 0x000000080a0f7219 */ /* 0x188fe40000001203 */
[----:B------:R-:W-:-:S03]  /*78b0*/  SHF.R.U32.HI R5, RZ, R8, R3 ;  /* 0x00000008ff057219 */ /* 0x000fc60000011603 */
[----:B------:R-:W-:Y:S02]  /*78c0*/  IMAD.MOV.U32 R4, RZ, RZ, R15 ;  /* 0x000000ffff047224 */ /* 0x000fe400078e000f */
[----:B------:R-:W3:Y:S01]  /*78d0*/  LDC R24, c[0x0][0x638] ;  /* 0x00018e00ff187b82 */ /* 0x000ee20000000800 */
[----:B0-----:R-:W-:-:S07]  /*78e0*/  IMAD R25, R9, R7, R12 ;  /* 0x0000000709197224 */ /* 0x001fce00078e020c */
[----:B------:R-:W0:Y:S08]  /*78f0*/  LDC R28, c[0x0][0x610] ;  /* 0x00018400ff1c7b82 */ /* 0x000e300000000800 */
[----:B------:R-:W0:Y:S01]  /*7900*/  LDC R29, c[0x0][0x600] ;  /* 0x00018000ff1d7b82 */ /* 0x000e220000000800 */
[----:B--2-4-:R-:W-:Y:S05]  /*7910*/  @!P0 BRA `(.L_x_159) ;  /* 0x0000000000288947 */ /* 0x014fea0003800000 */
[----:B------:R-:W2:Y:S02]  /*7920*/  LDC R4, c[0x0][0x64c] ;  /* 0x00019300ff047b82 */ /* 0x000ea40000000800 */
[----:B--2---:R-:W-:-:S05]  /*7930*/  IADD3 R3, P0, R15, R4, RZ ;  /* 0x000000040f037210 */ /* 0x004fca0007f1e0ff */
        /* <DEDUP_REMOVED lines=8> */
.L_x_159:
[----:B------:R-:W-:Y:S02]  /*79c0*/  ISETP.NE.AND P0, PT, R2, 0x1, PT ;  /* 0x000000010200780c */ /* 0x000fe40003f05270 */
[----:B-1----:R-:W-:Y:S01]  /*79d0*/  SHF.R.U64 R3, R4, R14, R5 ;  /* 0x0000000e04037219 */ /* 0x002fe20000001205 */
[----:B------:R-:W-:Y:S01]  /*79e0*/  IMAD.MOV R5, RZ, RZ, -R0 ;  /* 0x000000ffff057224 */ /* 0x000fe200078e0a00 */
[----:B------:R-:W-:Y:S02]  /*79f0*/  LOP3.LUT R0, R10, R101, RZ, 0xc0, !PT ;  /* 0x000000650a007212 */ /* 0x000fe400078ec0ff */
[----:B------:R-:W-:Y:S01]  /*7a00*/  LOP3.LUT R6, R13, R100, RZ, 0xc0, !PT ;  /* 0x000000640d067212 */ /* 0x000fe200078ec0ff */
[----:B------:R-:W-:Y:S02]  /*7a10*/  IMAD.MOV R4, RZ, RZ, -R3 ;  /* 0x000000ffff047224 */ /* 0x000fe400078e0a03 */
[----:B------:R-:W-:Y:S02]  /*7a20*/  IMAD R0, R93, R3, R0 ;  /* 0x000000035d007224 */ /* 0x000fe400078e0200 */
[----:B---3--:R-:W-:-:S02]  /*7a30*/  IMAD R3, R4, R24, R15 ;  /* 0x0000001804037224 */ /* 0x008fc400078e020f */
[----:B------:R-:W-:Y:S02]  /*7a40*/  @P0 IMAD R25, R21, R5, R20 ;  /* 0x0000000515190224 */ /* 0x000fe400078e0214 */
[----:B0-----:R-:W-:Y:S02]  /*7a50*/  IMAD R5, R3, R29, R6 ;  /* 0x0000001d03057224 */ /* 0x001fe400078e0206 */
[----:B------:R-:W-:Y:S02]  /*7a60*/  IMAD R0, R0, R28, R25 ;  /* 0x0000001c00007224 */ /* 0x000fe400078e0219 */
[----:B------:R-:W-:-:S03]  /*7a70*/  IMAD.MOV.U32 R4, RZ, RZ, 0x1 ;  /* 0x00000001ff047424 */ /* 0x000fc600078e00ff */
[----:B------:R-:W-:Y:S02]  /*7a80*/  SEL R103, R5, R0, !P0 ;  /* 0x0000000005677207 */ /* 0x000fe40004000000 */
[----:B------:R-:W-:Y:S02]  /*7a90*/  PRMT R3, R4, 0x7610, R3 ;  /* 0x0000761004037816 */ /* 0x000fe40000000003 */
[----:B------:R-:W-:-:S07]  /*7aa0*/  SEL R0, R0, R5, !P0 ;  /* 0x0000000500007207 */ /* 0x000fce0004000000 */
.L_x_157:
[----:B------:R-:W-:Y:S01]  /*7ab0*/  UIADD3 UR42, UR43, UR42, URZ ;  /* 0x0000002a2b2a7290 */ /* 0x000fe2000fffe03f */
[----:B------:R-:W-:Y:S01]  /*7ac0*/  LOP3.LUT P0, RZ, R3, 0xff, RZ, 0xc0, !PT ;  /* 0x000000ff03ff7812 */ /* 0x000fe2000780c0ff */
[----:B------:R-:W-:Y:S02]  /*7ad0*/  IMAD.MOV.U32 R111, RZ, RZ, R0 ;  /* 0x000000ffff6f7224 */ /* 0x000fe400078e0000 */
[----:B------:R-:W-:Y:S02]  /*7ae0*/  USHF.R.U32.HI UR4, URZ, 0x1, UR42 ;  /* 0x000000013f047899 */ /* 0x000fe4000801162a */
[----:B------:R-:W-:Y:S02]  /*7af0*/  UISETP.GT.U32.AND UP1, UPT, UR42, 0x1, UPT ;  /* 0x000000012a00788c */ /* 0x000fe4000bf24070 */
[----:B------:R-:W-:Y:S02]  /*7b00*/  ULOP3.LUT UR4, UR4, 0x1, URZ, 0xc0, !UPT ;  /* 0x0000000104047892 */ /* 0x000fe4000f8ec03f */
[----:B------:R-:W-:-:S02]  /*7b10*/  UISETP.LT.U32.AND UP1, UPT, UR43, 0x2, UP1 ;  /* 0x000000022b00788c */ /* 0x000fc40008f21070 */
[----:B------:R-:W-:Y:S02]  /*7b20*/  UISETP.NE.U32.AND UP0, UPT, UR4, 0x1, UPT ;  /* 0x000000010400788c */ /* 0x000fe4000bf05070 */
[----:B------:R-:W-:Y:S02]  /*7b30*/  USEL UR5, URZ, 0x1, !UP1 ;  /* 0x000000013f057887 */ /* 0x000fe4000c800000 */
[----:B------:R-:W-:Y:S02]  /*7b40*/  UISETP.GT.U32.AND UP0, UPT, UR43, 0x1, !UP0 ;  /* 0x000000012b00788c */ /* 0x000fe4000c704070 */
[----:B------:R-:W-:Y:S02]  /*7b50*/  ULOP3.LUT UR42, UR42, 0x1, URZ, 0xc0, !UPT ;  /* 0x000000012a2a7892 */ /* 0x000fe4000f8ec03f */
[----:B------:R-:W-:-:S04]  /*7b60*/  USEL UR4, URZ, 0x1, !UP0 ;  /* 0x000000013f047887 */ /* 0x000fc8000c000000 */
[----:B------:R-:W-:Y:S01]  /*7b70*/  ULOP3.LUT UR40, UR4, UR40, UR5, 0x96, !UPT ;  /* 0x0000002804287292 */ /* 0x000fe2000f8e9605 */
[----:B------:R-:W-:Y:S11]  /*7b80*/  @P0 BRA `(.L_x_160) ;  /* 0xffffff98003c0947 */ /* 0x000ff6000383ffff */
[----:B------:R-:W-:Y:S05]  /*7b90*/  EXIT ;  /* 0x000000000000794d */ /* 0x000fea0003800000 */
.L_x_7:
        /* <DEDUP_REMOVED lines=26> */
.L_x_162:
[----:B------:R-:W0:Y:S01]  /*7d40*/  LDC.64 R28, c[0x0][0x640] ;  /* 0x00019000ff1c7b82 */ /* 0x000e220000000a00 */
[-CC-:B------:R-:W-:Y:S01]  /*7d50*/  SHF.R.U64 R22, R14, R6.reuse, R15.reuse ;  /* 0x000000060e167219 */ /* 0x180fe2000000120f */
[----:B------:R-:W-:Y:S01]  /*7d60*/  IMAD.MOV.U32 R30, RZ, RZ, 0x1 ;  /* 0x00000001ff1e7424 */ /* 0x000fe200078e00ff */
[----:B------:R-:W-:Y:S02]  /*7d70*/  SHF.R.U32.HI R6, RZ, R6, R15 ;  /* 0x00000006ff067219 */ /* 0x000fe4000001160f */
[----:B------:R-:W-:-:S03]  /*7d80*/  IADD3 R13, P0, RZ, -R22, RZ ;  /* 0x80000016ff0d7210 */ /* 0x000fc60007f1e0ff */
[----:B------:R-:W1:Y:S02]  /*7d90*/  LDC R12, c[0x0][0x618] ;  /* 0x00018600ff0c7b82 */ /* 0x000e640000000800 */
[----:B------:R-:W-:-:S04]  /*7da0*/  IMAD.X R11, RZ, RZ, ~R6, P0 ;  /* 0x000000ffff0b7224 */ /* 0x000fc800000e0e06 */
[-C--:B------:R-:W-:Y:S02]  /*7db0*/  IMAD R6, R11, R26.reuse, RZ ;  /* 0x0000001a0b067224 */ /* 0x080fe400078e02ff */
[----:B------:R-:W2:Y:S01]  /*7dc0*/  LDC R14, c[0x0][0x608] ;  /* 0x00018200ff0e7b82 */ /* 0x000ea20000000800 */
[----:B------:R-:W-:-:S04]  /*7dd0*/  IMAD.WIDE.U32 R10, R13, R26, R16 ;  /* 0x0000001a0d0a7225 */ /* 0x000fc800078e0010 */
[----:B------:R-:W-:-:S03]  /*7de0*/  IMAD R13, R13, R27, R6 ;  /* 0x0000001b0d0d7224 */ /* 0x000fc600078e0206 */
[----:B------:R-:W3:Y:S01]  /*7df0*/  LDC R25, c[0x0][0x658] ;  /* 0x00019600ff197b82 */ /* 0x000ee20000000800 */
[----:B------:R-:W-:Y:S01]  /*7e00*/  IMAD.IADD R11, R11, 0x1, R13 ;  /* 0x000000010b0b7824 */ /* 0x000fe200078e020d */
[----:B0-----:R-:W-:-:S04]  /*7e10*/  ISETP.NE.U32.AND P0, PT, R28, RZ, PT ;  /* 0x000000ff1c00720c */ /* 0x001fc80003f05070 */
[----:B------:R-:W-:Y:S02]  /*7e20*/  ISETP.NE.AND.EX P0, PT, R29, RZ, PT, P0 ;  /* 0x000000ff1d00720c */ /* 0x000fe40003f05300 */
[----:B------:R-:W0:Y:S01]  /*7e30*/  LDC R20, c[0x0][0x600] ;  /* 0x00018000ff147b82 */ /* 0x000e220000000800 */
[-CC-:B-1----:R-:W-:Y:S01]  /*7e40*/  SHF.R.U64 R8, R10, R12.reuse, R11.reuse ;  /* 0x0000000c0a087219 */ /* 0x182fe2000000120b */
[----:B------:R-:W-:Y:S01]  /*7e50*/  IMAD.MOV.U32 R10, RZ, RZ, -0x1 ;  /* 0xffffffffff0a7424 */ /* 0x000fe200078e00ff */
[----:B------:R-:W-:-:S05]  /*7e60*/  SHF.R.U32.HI R11, RZ, R12, R11 ;  /* 0x0000000cff0b7219 */ /* 0x000fca000001160b */
[----:B------:R-:W1:Y:S01]  /*7e70*/  LDC R26, c[0x0][0x648] ;  /* 0x00019200ff1a7b82 */ /* 0x000e620000000800 */
[-CC-:B--2---:R-:W-:Y:S02]  /*7e80*/  SHF.R.U64 R21, R8, R14.reuse, R11.reuse ;  /* 0x0000000e08157219 */ /* 0x184fe4000000120b */
[----:B------:R-:W-:-:S05]  /*7e90*/  SHF.R.U32.HI R6, RZ, R14, R11 ;  /* 0x0000000eff067219 */ /* 0x000fca000001160b */
[----:B------:R-:W2:Y:S01]  /*7ea0*/  LDC R27, c[0x0][0x638] ;  /* 0x00018e00ff1b7b82 */ /* 0x000ea20000000800 */
[-C--:B---3--:R-:W-:Y:S02]  /*7eb0*/  SHF.L.U32 R10, R10, R25.reuse, RZ ;  /* 0x000000190a0a7219 */ /* 0x088fe400000006ff */
[-CC-:B------:R-:W-:Y:S02]  /*7ec0*/  SHF.R.U64 R23, R21, R25.reuse, R6.reuse ;  /* 0x0000001915177219 */ /* 0x180fe40000001206 */
[----:B------:R-:W-:Y:S02]  /*7ed0*/  LOP3.LUT R32, RZ, R10, RZ, 0x33, !PT ;  /* 0x0000000aff207212 */ /* 0x000fe400078e33ff */
[----:B------:R-:W-:Y:S01]  /*7ee0*/  SHF.R.U32.HI R11, RZ, R25, R6 ;  /* 0x00000019ff0b7219 */ /* 0x000fe20000011606 */
[----:B------:R-:W3:Y:S01]  /*7ef0*/  LDC R31, c[0x0][0x610] ;  /* 0x00018400ff1f7b82 */ /* 0x000ee20000000800 */
[----:B------:R-:W-:Y:S01]  /*7f00*/  IMAD.MOV.U32 R10, RZ, RZ, R23 ;  /* 0x000000ffff0a7224 */ /* 0x000fe200078e0017 */
[----:B------:R-:W-:Y:S06]  /*7f10*/  @!P0 BRA `(.L_x_163) ;  /* 0x0000000000288947 */ /* 0x000fec0003800000 */
        /* <DEDUP_REMOVED lines=10> */
.L_x_163:
[----:B------:R-:W-:Y:S02]  /*7fc0*/  ISETP.NE.AND P0, PT, R2, 0x1, PT ;  /* 0x000000010200780c */ /* 0x000fe40003f05270 */
[----:B-1----:R-:W-:Y:S01]  /*7fd0*/  SHF.R.U64 R6, R10, R26, R11 ;  /* 0x0000001a0a067219 */ /* 0x002fe2000000120b */
[----:B0-----:R-:W-:Y:S01]  /*7fe0*/  VIADD R11, R20, 0xffffffff ;  /* 0xffffffff140b7836 */ /* 0x001fe20000000000 */
[----:B------:R-:W-:Y:S02]  /*7ff0*/  SHF.L.U32 R30, R30, R25, RZ ;  /* 0x000000191e1e7219 */ /* 0x000fe400000006ff */
[----:B------:R-:W-:Y:S01]  /*8000*/  LOP3.LUT R5, R21, R32, RZ, 0xc0, !PT ;  /* 0x0000002015057212 */ /* 0x000fe200078ec0ff */
[----:B------:R-:W-:-:S04]  /*8010*/  IMAD.MOV R10, RZ, RZ, -R6 ;  /* 0x000000ffff0a7224 */ /* 0x000fc800078e0a06 */
[----:B------:R-:W-:Y:S01]  /*8020*/  IMAD R6, R30, R6, R5 ;  /* 0x000000061e067224 */ /* 0x000fe200078e0205 */
[----:B------:R-:W-:Y:S01]  /*8030*/  LOP3.LUT R5, R8, R11, RZ, 0xc0, !PT ;  /* 0x0000000b08057212 */ /* 0x000fe200078ec0ff */
[----:B------:R-:W-:Y:S02]  /*8040*/  @P0 IMAD R7, R9, R24, R4 ;  /* 0x0000001809070224 */ /* 0x000fe400078e0204 */
[----:B--2---:R-:W-:Y:S02]  /*8050*/  IMAD R4, R10, R27, R23 ;  /* 0x0000001b0a047224 */ /* 0x004fe400078e0217 */
[----:B---3--:R-:W-:Y:S02]  /*8060*/  IMAD R7, R6, R31, R7 ;  /* 0x0000001f06077224 */ /* 0x008fe400078e0207 */
[----:B------:R-:W-:Y:S02]  /*8070*/  IMAD R4, R4, R20, R5 ;  /* 0x0000001404047224 */ /* 0x000fe400078e0205 */
[----:B------:R-:W-:-:S02]  /*8080*/  IMAD.MOV.U32 R8, RZ, RZ, 0x1 ;  /* 0x00000001ff087424 */ /* 0x000fc400078e00ff */
[----:B------:R-:W-:Y:S01]  /*8090*/  IMAD.MOV.U32 R6, RZ, RZ, R22 ;  /* 0x000000ffff067224 */ /* 0x000fe200078e0016 */
[----:B------:R-:W-:Y:S02]  /*80a0*/  SEL R20, R4, R7, !P0 ;  /* 0x0000000704147207 */ /* 0x000fe40004000000 */
[----:B------:R-:W-:-:S07]  /*80b0*/  SEL R21, R7, R4, !P0 ;  /* 0x0000000407157207 */ /* 0x000fce0004000000 */
.L_x_161:
[----:B------:R-:W-:-:S08]  /*80c0*/  NOP ;  /* 0x0000000000007918 */ /* 0x000fd00000000000 */
[----:B------:R-:W0:-:S00]  /*80d0*/  USETMAXREG.DEALLOC.CTAPOOL 0x28 ;  /* 0x00000028000079c8 */ /* 0x000e0000080e0500 */
[----:B0-----:R-:W-:-:S13]  /*80e0*/  ISETP.NE.AND P0, PT, R3, RZ, PT ;  /* 0x000000ff0300720c */ /* 0x001fda0003f05270 */
[----:B------:R-:W-:Y:S05]  /*80f0*/  @P0 EXIT ;  /* 0x000000000000094d */ /* 0x000fea0003800000 */
[----:B------:R-:W-:Y:S01]  /*8100*/  LOP3.LUT P0, RZ, R8, 0xff, RZ, 0xc0, !PT ;  /* 0x000000ff08ff7812 */ /* 0x000fe2000780c0ff */
[----:B------:R-:W-:Y:S02]  /*8110*/  IMAD.MOV.U32 R3, RZ, RZ, 0x1 ;  /* 0x00000001ff037424 */ /* 0x000fe400078e00ff */
[----:B------:R-:W-:-:S10]  /*8120*/  IMAD.MOV.U32 R8, RZ, RZ, RZ ;  /* 0x000000ffff087224 */ /* 0x000fd400078e00ff */
[----:B------:R-:W-:Y:S05]  /*8130*/  @!P0 BRA `(.L_x_164) ;  /* 0x0000000c005c8947 */ /* 0x000fea0003800000 */
[----:B------:R-:W0:Y:S01]  /*8140*/  LDC R3, c[0x0][0x28c] ;  /* 0x0000a300ff037b82 */ /* 0x000e220000000800 */
[----:B------:R-:W1:Y:S01]  /*8150*/  S2R R12, SR_CgaCtaId ;  /* 0x00000000000c7919 */ /* 0x000e620000008800 */
[----:B------:R-:W-:Y:S01]  /*8160*/  ULDC UR5, c[0x0][0x658] ;  /* 0x0001960000057ab9 */ /* 0x000fe20000000800 */
[----:B------:R-:W-:Y:S01]  /*8170*/  UMOV UR6, 0xffffffff ;  /* 0xffffffff00067882 */ /* 0x000fe20000000000 */
[----:B------:R-:W-:Y:S01]  /*8180*/  BSSY B0, `(.L_x_164) ;  /* 0x00000d2000007945 */ /* 0x000fe20003800000 */
[----:B------:R-:W-:Y:S01]  /*8190*/  USHF.L.U32 UR6, UR6, UR5, URZ ;  /* 0x0000000506067299 */ /* 0x000fe2000800063f */
[----:B------:R-:W-:Y:S01]  /*81a0*/  IMAD.MOV.U32 R10, RZ, RZ, 0x1 ;  /* 0x00000001ff0a7424 */ /* 0x000fe200078e00ff */
[----:B------:R-:W-:Y:S01]  /*81b0*/  LOP3.LUT R19, R18, 0x2, RZ, 0xfc, !PT ;  /* 0x0000000212137812 */ /* 0x000fe200078efcff */
[----:B------:R-:W-:Y:S01]  /*81c0*/  IMAD.MOV.U32 R8, RZ, RZ, RZ ;  /* 0x000000ffff087224 */ /* 0x000fe200078e00ff */
[----:B------:R-:W-:Y:S01]  /*81d0*/  ULDC UR4, c[0x0][0x600] ;  /* 0x0001800000047ab9 */ /* 0x000fe20000000800 */
[----:B------:R-:W-:Y:S01]  /*81e0*/  UMOV UR7, 0x1 ;  /* 0x0000000100077882 */ /* 0x000fe20000000000 */
[----:B------:R-:W-:-:S02]  /*81f0*/  UIADD3 UR4, UR4, -0x1, URZ ;  /* 0xffffffff04047890 */ /* 0x000fc4000fffe03f */
[----:B------:R-:W-:Y:S02]  /*8200*/  USHF.L.U32 UR5, UR7, UR5, URZ ;  /* 0x0000000507057299 */ /* 0x000fe4000800063f */
[----:B------:R-:W-:Y:S01]  /*8210*/  ULOP3.LUT UR6, URZ, UR6, URZ, 0x33, !UPT ;  /* 0x000000063f067292 */ /* 0x000fe2000f8e333f */
[----:B------:R-:W-:Y:S01]  /*8220*/  ULDC.64 UR30, c[0x0][0x198] ;  /* 0x00006600001e7ab9 */ /* 0x000fe20000000a00 */
[----:B0-----:R-:W-:-:S05]  /*8230*/  VIADD R3, R3, 0x7f ;  /* 0x0000007f03037836 */ /* 0x001fca0000000000 */
[----:B------:R-:W-:-:S04]  /*8240*/  SHF.R.S32.HI R4, RZ, 0x1f, R3 ;  /* 0x0000001fff047819 */ /* 0x000fc80000011403 */
[----:B------:R-:W-:Y:S01]  /*8250*/  LEA.HI R4, R4, R3, RZ, 0x7 ;  /* 0x0000000304047211 */ /* 0x000fe200078f38ff */
[C---:B-1----:R-:W-:Y:S02]  /*8260*/  IMAD.SHL.U32 R11, R12.reuse, 0x8, RZ ;  /* 0x000000080c0b7824 */ /* 0x042fe400078e00ff */
[----:B------:R-:W-:Y:S01]  /*8270*/  IMAD.SHL.U32 R12, R12, 0x200, RZ ;  /* 0x000002000c0c7824 */ /* 0x000fe200078e00ff */
[----:B------:R-:W-:Y:S01]  /*8280*/  SHF.R.S32.HI R9, RZ, 0x7, R4 ;  /* 0x00000007ff097819 */ /* 0x000fe20000011404 */
[----:B------:R-:W-:Y:S01]  /*8290*/  IMAD.MOV.U32 R3, RZ, RZ, 0x1 ;  /* 0x00000001ff037424 */ /* 0x000fe200078e00ff */
[----:B------:R-:W-:Y:S02]  /*82a0*/  LOP3.LUT R11, R11, 0x38, RZ, 0xc0, !PT ;  /* 0x000000380b0b7812 */ /* 0x000fe400078ec0ff */
[----:B------:R-:W-:Y:S01]  /*82b0*/  LOP3.LUT R12, R12, 0xe00, RZ, 0xc0, !PT ;  /* 0x00000e000c0c7812 */ /* 0x000fe200078ec0ff */
[----:B------:R-:W-:-:S07]  /*82c0*/  VIADD R13, R9, 0x1 ;  /* 0x00000001090d7836 */ /* 0x000fce0000000000 */
.L_x_175:
[----:B------:R-:W-:-:S03]  /*82d0*/  UMOV UR7, 0xffffffff ;  /* 0xffffffff00077882 */ /* 0x000fc60000000000 */
[----:B------:R-:W-:Y:S05]  /*82e0*/  BRA.DIV UR7, `(.L_x_165) ;  /* 0x0000000e07907947 */ /* 0x000fea000b800000 */
[----:B------:R-:W-:-:S13]  /*82f0*/  ELECT P6, URZ, PT ;  /* 0x00000000003f782f */ /* 0x000fda00038c0000 */
.L_x_184:
[----:B------:R-:W0:Y:S01]  /*8300*/  LDC R4, c[0x0][0x28c] ;  /* 0x0000a300ff047b82 */ /* 0x000e220000000800 */
[----:B------:R-:W-:Y:S01]  /*8310*/  BSSY B1, `(.L_x_166) ;  /* 0x0000044000017945 */ /* 0x000fe20003800000 */
[----:B0-----:R-:W-:-:S13]  /*8320*/  ISETP.LT.OR P6, PT, R4, 0x1, !P6 ;  /* 0x000000010400780c */ /* 0x001fda00077c1670 */
[----:B------:R-:W-:Y:S05]  /*8330*/  @P6 BRA `(.L_x_167) ;  /* 0x0000000400046947 */ /* 0x000fea0003800000 */
[----:B------:R-:W-:Y:S02]  /*8340*/  IMAD R20, R20, 0x40, R11 ;  /* 0x0000004014147824 */ /* 0x000fe400078e020b */
[----:B------:R-:W-:Y:S02]  /*8350*/  IMAD.SHL.U32 R21, R21, 0x100, RZ ;  /* 0x0000010015157824 */ /* 0x000fe400078e00ff */
[----:B------:R-:W-:Y:S02]  /*8360*/  IMAD.MOV.U32 R24, RZ, RZ, RZ ;  /* 0x000000ffff187224 */ /* 0x000fe400078e00ff */
[----:B------:R-:W-:Y:S02]  /*8370*/  IMAD.MOV.U32 R4, RZ, RZ, R13 ;  /* 0x000000ffff047224 */ /* 0x000fe400078e000d */
[----:B------:R-:W-:Y:S02]  /*8380*/  IMAD.MOV.U32 R5, RZ, RZ, R3 ;  /* 0x000000ffff057224 */ /* 0x000fe400078e0003 */
[----:B------:R-:W-:-:S07]  /*8390*/  IMAD.MOV.U32 R7, RZ, RZ, R8 ;  /* 0x000000ffff077224 */ /* 0x000fce00078e0008 */
.L_x_170:
[----:B------:R-:W0:Y:S01]  /*83a0*/  S2R R15, SR_CgaCtaId ;  /* 0x00000000000f7919 */ /* 0x000e220000008800 */
[----:B------:R-:W-:Y:S02]  /*83b0*/  MOV R14, 0x400 ;  /* 0x00000400000e7802 */ /* 0x000fe40000000f00 */
[----:B------:R-:W-:Y:S02]  /*83c0*/  ISETP.NE.AND P1, PT, R0, RZ, PT ;  /* 0x000000ff0000720c */ /* 0x000fe40003f25270 */
[----:B0-----:R-:W-:Y:S02]  /*83d0*/  LEA R22, R15, R14, 0x18 ;  /* 0x0000000e0f167211 */ /* 0x001fe400078ec0ff */
[----:B------:R-:W-:-:S09]  /*83e0*/  SHF.L.U32 R14, R5, 0x1f, RZ ;  /* 0x0000001f050e7819 */ /* 0x000fd200000006ff */
[----:B------:R-:W0:Y:S01]  /*83f0*/  @!P1 LDC R15, c[0x0][0x500] ;  /* 0x00014000ff0f9b82 */ /* 0x000e220000000800 */
[----:B------:R-:W-:-:S04]  /*8400*/  IMAD R23, R7, 0x8, R22 ;  /* 0x0000000807177824 */ /* 0x000fc800078e0216 */
[----:B------:R-:W1:Y:S02]  /*8410*/  SYNCS.PHASECHK.TRANS64.TRYWAIT P0, [R23+URZ+0x10], R14 ;  /* 0x0000100e170075a7 */ /* 0x000e64000800017f */
[----:B-1----:R-:W-:Y:S05]  /*8420*/  @!P0 BRA `(.L_x_168) ;  /* 0x0000000c00608947 */ /* 0x002fea0003800000 */
.L_x_185:
[----:B-1----:R-:W-:Y:S01]  /*8430*/  PRMT R14, R19, 0x9910, RZ ;  /* 0x00009910130e7816 */ /* 0x002fe200000000ff */
[----:B0-----:R0:W-:Y:S03]  /*8440*/  @!P1 SYNCS.ARRIVE.TRANS64 RZ, [R23+URZ], R15 ;  /* 0x0000000f17ff99a7 */ /* 0x0011e6000800003f */
[----:B------:R-:W-:-:S13]  /*8450*/  ISETP.NE.AND P0, PT, R14, 0x2, PT ;  /* 0x000000020e00780c */ /* 0x000fda0003f05270 */
[----:B0-----:R-:W-:Y:S05]  /*8460*/  @P0 BRA `(.L_x_169) ;  /* 0x0000000000040947 */ /* 0x001fea0003800000 */
[----:B------:R-:W-:Y:S01]  /*8470*/  BPT.TRAP 0x1 ;  /* 0x000000040000795c */ /* 0x000fe20000300000 */
.L_x_169:
[----:B------:R-:W-:Y:S01]  /*8480*/  IMAD R14, R7, 0x10000, R22 ;  /* 0x00010000070e7824 */ /* 0x000fe200078e0216 */
[----:B------:R-:W-:Y:S01]  /*8490*/  R2UR UR34, R24 ;  /* 0x00000000182272ca */ /* 0x000fe200000e0000 */
[----:B------:R-:W-:Y:S01]  /*84a0*/  VIADD R4, R4, 0xffffffff ;  /* 0xffffffff04047836 */ /* 0x000fe20000000000 */
[----:B------:R-:W-:Y:S01]  /*84b0*/  R2UR UR33, R23 ;  /* 0x00000000172172ca */ /* 0x000fe200000e0000 */
[----:B------:R-:W-:Y:S01]  /*84c0*/  UIADD3 UR14, UP0, UR30, 0xf0, URZ ;  /* 0x000000f01e0e7890 */ /* 0x000fe2000ff1e03f */
[----:B------:R-:W-:Y:S01]  /*84d0*/  R2UR UR24, R14 ;  /* 0x000000000e1872ca */ /* 0x000fe200000e0000 */
[----:B------:R-:W-:Y:S01]  /*84e0*/  IMAD R14, R7, 0x2000, R12 ;  /* 0x00002000070e7824 */ /* 0x000fe200078e020c */
[----:B------:R-:W-:Y:S01]  /*84f0*/  R2UR UR36, R6 ;  /* 0x00000000062472ca */ /* 0x000fe200000e0000 */
[----:B------:R-:W-:Y:S01]  /*8500*/  UIADD3 UR42, UP1, UR30, 0x1f0, URZ ;  /* 0x000001f01e2a7890 */ /* 0x000fe2000ff3e03f */
[----:B------:R-:W-:Y:S01]  /*8510*/  R2UR UR35, R21 ;  /* 0x00000000152372ca */ /* 0x000fe200000e0000 */
[----:B------:R-:W-:Y:S01]  /*8520*/  IMAD R14, R14, 0x2, R22 ;  /* 0x000000020e0e7824 */ /* 0x000fe200078e0216 */
[----:B------:R-:W-:Y:S01]  /*8530*/  R2UR UR19, R20 ;  /* 0x00000000141372ca */ /* 0x000fe200000e0000 */
[----:B------:R-:W-:Y:S01]  /*8540*/  UIADD3.X UR15, URZ, UR31, URZ, UP0, !UPT ;  /* 0x0000001f3f0f7290 */ /* 0x000fe200087fe43f */
[----:B------:R-:W-:Y:S01]  /*8550*/  ISETP.GT.AND P1, PT, R4, 0x1, PT ;  /* 0x000000010400780c */ /* 0x000fe20003f24270 */
[----:B------:R-:W-:Y:S01]  /*8560*/  UIADD3 UR26, UR34, 0x40, URZ ;  /* 0x00000040221a7890 */ /* 0x000fe2000fffe03f */
[----:B------:R-:W-:Y:S01]  /*8570*/  R2UR UR8, R14 ;  /* 0x000000000e0872ca */ /* 0x000fe200000e0000 */
[----:B------:R-:W-:Y:S01]  /*8580*/  UIADD3.X UR43, URZ, UR31, URZ, UP1, !UPT ;  /* 0x0000001f3f2b7290 */ /* 0x000fe20008ffe43f */
[----:B------:R-:W-:Y:S01]  /*8590*/  VIADD R7, R7, 0x1 ;  /* 0x0000000107077836 */ /* 0x000fe20000000000 */
[----:B------:R-:W-:Y:S01]  /*85a0*/  UIADD3 UR32, UR24, 0x100, URZ ;  /* 0x0000010018207890 */ /* 0x000fe2000fffe03f */
[----:B------:R-:W-:Y:S01]  /*85b0*/  VIADD R24, R24, 0x80 ;  /* 0x0000008018187836 */ /* 0x000fe20000000000 */
[----:B------:R-:W-:Y:S01]  /*85c0*/  UIADD3 UR24, UR24, 0x8100, URZ ;  /* 0x0000810018187890 */ /* 0x000fe2000fffe03f */
[----:B------:R-:W-:Y:S01]  /*85d0*/  UMOV UR22, 0x0 ;  /* 0x0000000000167882 */ /* 0x000fe20000000000 */
[----:B------:R-:W-:Y:S01]  /*85e0*/  UMOV UR23, 0x10000000 ;  /* 0x1000000000177882 */ /* 0x000fe20000000000 */
[----:B------:R-:W-:Y:S01]  /*85f0*/  ISETP.NE.AND P0, PT, R7, 0x2, PT ;  /* 0x000000020700780c */ /* 0x000fe20003f05270 */
[----:B------:R-:W-:Y:S01]  /*8600*/  UMOV UR25, UR33 ;  /* 0x0000002100197c82 */ /* 0x000fe20008000000 */
[----:B------:R-:W-:Y:S01]  /*8610*/  UMOV UR28, UR36 ;  /* 0x00000024001c7c82 */ /* 0x000fe20008000000 */
[----:B------:R-:W-:-:S02]  /*8620*/  UMOV UR27, UR35 ;  /* 0x00000023001b7c82 */ /* 0x000fc40008000000 */
[----:B------:R-:W-:Y:S01]  /*8630*/  UIADD3 UR16, UR8, 0x20100, URZ ;  /* 0x0002010008107890 */ /* 0x000fe2000fffe03f */
[----:B------:R0:W-:Y:S01]  /*8640*/  UTMALDG.3D [UR32], [UR14], desc[UR22] ;  /* 0x000016200e0075b4 */ /* 0x0001e20008011000 */
[----:B------:R-:W-:Y:S01]  /*8650*/  UIADD3 UR8, UR8, 0x22100, URZ ;  /* 0x0002210008087890 */ /* 0x000fe2000fffe03f */
[----:B------:R-:W-:Y:S01]  /*8660*/  SEL R14, RZ, 0x1, P0 ;  /* 0x00000001ff0e7807 */ /* 0x000fe20000000000 */
[----:B------:R-:W-:Y:S01]  /*8670*/  UMOV UR7, 0xff0000 ;  /* 0x00ff000000077882 */ /* 0x000fe20000000000 */
[----:B------:R-:W-:Y:S01]  /*8680*/  UMOV UR17, UR33 ;  /* 0x0000002100117c82 */ /* 0x000fe20008000000 */
[----:B------:R-:W-:Y:S01]  /*8690*/  UMOV UR18, UR34 ;  /* 0x0000002200127c82 */ /* 0x000fe20008000000 */
[----:B------:R-:W-:Y:S01]  /*86a0*/  UMOV UR20, UR36 ;  /* 0x0000002400147c82 */ /* 0x000fe20008000000 */
[----:B------:R-:W-:Y:S01]  /*86b0*/  UMOV UR9, UR33 ;  /* 0x0000002100097c82 */ /* 0x000fe20008000000 */
[----:B------:R-:W-:Y:S01]  /*86c0*/  UMOV UR11, UR19 ;  /* 0x00000013000b7c82 */ /* 0x000fe20008000000 */
[----:B------:R-:W-:Y:S01]  /*86d0*/  UMOV UR12, UR36 ;  /* 0x00000024000c7c82 */ /* 0x000fe20008000000 */
[----:B------:R0:W-:Y:S01]  /*86e0*/  UTMALDG.3D [UR24], [UR14], desc[UR22] ;  /* 0x000016180e0075b4 */ /* 0x0001e20008011000 */
[----:B------:R-:W-:Y:S01]  /*86f0*/  UMOV UR10, UR26 ;  /* 0x0000001a000a7c82 */ /* 0x000fe20008000000 */
[----:B------:R-:W-:-:S02]  /*8700*/  LOP3.LUT R5, R5, R14, RZ, 0x3c, !PT ;  /* 0x0000000e05057212 */ /* 0x000fc400078e3cff */
[----:B------:R-:W-:Y:S01]  /*8710*/  SEL R7, R7, RZ, P0 ;  /* 0x000000ff07077207 */ /* 0x000fe20000000000 */
[----:B------:R0:W-:Y:S01]  /*8720*/  UTMALDG.3D.MULTICAST [UR16], [UR42], UR7, desc[UR22] ;  /* 0x000016102a0073b4 */ /* 0x0001e20008011807 */
[----:B------:R0:W-:Y:S02]  /*8730*/  UTMALDG.3D.MULTICAST [UR8], [UR42], UR7, desc[UR22] ;  /* 0x000016082a0073b4 */ /* 0x0001e40008011807 */
[----:B0-----:R-:W-:Y:S05]  /*8740*/  @P1 BRA `(.L_x_170) ;  /* 0xfffffffc00141947 */ /* 0x001fea000383ffff */
.L_x_167:
[----:B------:R-:W-:Y:S05]  /*8750*/  BSYNC B1 ;  /* 0x0000000000017941 */ /* 0x000fea0003800000 */
.L_x_166:
[----:B------:R-:W-:Y:S01]  /*8760*/  LOP3.LUT P1, RZ, R10, 0xff, RZ, 0xc0, !PT ;  /* 0x000000ff0aff7812 */ /* 0x000fe2000782c0ff */
[----:B------:R-:W-:Y:S01]  /*8770*/  IMAD.IADD R8, R9, 0x1, R8 ;  /* 0x0000000109087824 */ /* 0x000fe200078e0208 */
[----:B------:R-:W-:Y:S01]  /*8780*/  IADD3 R16, P2, R16, UR38, RZ ;  /* 0x0000002610107c10 */ /* 0x000fe2000ff5e0ff */
[----:B------:R-:W-:Y:S01]  /*8790*/  ULDC.64 UR8, c[0x0][0x650] ;  /* 0x0001940000087ab9 */ /* 0x000fe20000000a00 */
[----:B------:R-:W-:Y:S01]  /*87a0*/  BSSY B1, `(.L_x_171) ;  /* 0x000006d000017945 */ /* 0x000fe20003800000 */
[----:B------:R-:W-:Y:S01]  /*87b0*/  IMAD.MOV.U32 R21, RZ, RZ, -0x1 ;  /* 0xffffffffff157424 */ /* 0x000fe200078e00ff */
[----:B------:R-:W-:Y:S01]  /*87c0*/  SHF.R.U32.HI R4, RZ, 0x1, R8 ;  /* 0x00000001ff047819 */ /* 0x000fe20000011608 */
[----:B------:R-:W-:Y:S01]  /*87d0*/  IMAD.MOV.U32 R20, RZ, RZ, -0x1 ;  /* 0xffffffffff147424 */ /* 0x000fe200078e00ff */
[----:B------:R-:W-:Y:S02]  /*87e0*/  ISETP.GT.U32.AND P0, PT, R8, 0x1, PT ;  /* 0x000000010800780c */ /* 0x000fe40003f04070 */
[----:B------:R-:W-:-:S02]  /*87f0*/  LOP3.LUT R4, R4, 0x1, RZ, 0xc0, !PT ;  /* 0x0000000104047812 */ /* 0x000fc400078ec0ff */
[----:B------:R-:W-:Y:S01]  /*8800*/  ISETP.LT.U32.AND P0, PT, R9, 0x2, P0 ;  /* 0x000000020900780c */ /* 0x000fe20000701070 */
[----:B------:R-:W0:Y:S01]  /*8810*/  @P1 S2R R6, SR_CgaCtaId ;  /* 0x0000000000061919 */ /* 0x000e220000008800 */
[----:B------:R-:W-:Y:S02]  /*8820*/  @P1 MOV R5, 0x400 ;  /* 0x0000040000051802 */ /* 0x000fe40000000f00 */
[----:B------:R-:W-:Y:S02]  /*8830*/  IADD3.X R17, R17, UR41, RZ, P2, !PT ;  /* 0x0000002911117c10 */ /* 0x000fe400097fe4ff */
[----:B------:R-:W-:Y:S02]  /*8840*/  ISETP.GE.U32.AND P2, PT, R16, UR8, PT ;  /* 0x0000000810007c0c */ /* 0x000fe4000bf46070 */
[----:B------:R-:W-:Y:S02]  /*8850*/  LOP3.LUT R8, R8, 0x1, RZ, 0xc0, !PT ;  /* 0x0000000108087812 */ /* 0x000fe400078ec0ff */
[----:B------:R-:W-:-:S02]  /*8860*/  PRMT R10, RZ, 0x7610, R10 ;  /* 0x00007610ff0a7816 */ /* 0x000fc4000000000a */
[----:B0-----:R-:W-:Y:S01]  /*8870*/  @P1 LEA R5, R6, R5, 0x18 ;  /* 0x0000000506051211 */ /* 0x001fe200078ec0ff */
[----:B------:R-:W-:-:S03]  /*8880*/  IMAD.MOV.U32 R6, RZ, RZ, -0x1 ;  /* 0xffffffffff067424 */ /* 0x000fc600078e00ff */
[----:B------:R0:W-:Y:S01]  /*8890*/  @P1 SYNCS.ARRIVE.TRANS64.A1T0 RZ, [R5+URZ+0x38], RZ ;  /* 0x000038ff05ff19a7 */ /* 0x0001e2000810003f */
[----:B------:R-:W-:Y:S02]  /*88a0*/  ISETP.NE.U32.AND P1, PT, R4, 0x1, PT ;  /* 0x000000010400780c */ /* 0x000fe40003f25070 */
[----:B------:R-:W-:Y:S02]  /*88b0*/  SEL R4, RZ, 0x1, !P0 ;  /* 0x00000001ff047807 */ /* 0x000fe40004000000 */
[----:B------:R-:W-:Y:S02]  /*88c0*/  ISETP.GE.U32.AND.EX P0, PT, R17, UR9, PT, P2 ;  /* 0x0000000911007c0c */ /* 0x000fe4000bf06120 */
[----:B------:R-:W-:-:S04]  /*88d0*/  ISETP.GT.U32.AND P1, PT, R9, 0x1, !P1 ;  /* 0x000000010900780c */ /* 0x000fc80004f24070 */
[----:B0-----:R-:W-:-:S04]  /*88e0*/  SEL R5, RZ, 0x1, !P1 ;  /* 0x00000001ff057807 */ /* 0x001fc80004800000 */
[--C-:B------:R-:W-:Y:S02]  /*88f0*/  LOP3.LUT R3, R5, R3, R4.reuse, 0x96, !PT ;  /* 0x0000000305037212 */ /* 0x100fe400078e9604 */
[----:B------:R-:W-:Y:S01]  /*8900*/  PRMT R4, RZ, 0x7610, R4 ;  /* 0x00007610ff047816 */ /* 0x000fe20000000004 */
[----:B------:R-:W-:Y:S06]  /*8910*/  @P0 BRA `(.L_x_172) ;  /* 0x0000000400540947 */ /* 0x000fec0003800000 */
[----:B------:R-:W0:Y:S01]  /*8920*/  S2R R15, SR_CTAID.X ;  /* 0x00000000000f7919 */ /* 0x000e220000002500 */
[----:B------:R-:W-:Y:S01]  /*8930*/  ULDC.64 UR8, c[0x0][0x628] ;  /* 0x00018a0000087ab9 */ /* 0x000fe20000000a00 */
[----:B------:R-:W-:Y:S01]  /*8940*/  ULDC UR10, c[0x0][0x630] ;  /* 0x00018c00000a7ab9 */ /* 0x000fe20000000800 */
[----:B------:R-:W-:Y:S01]  /*8950*/  ISETP.NE.U32.AND P0, PT, RZ, UR8, PT ;  /* 0x00000008ff007c0c */ /* 0x000fe2000bf05070 */
[----:B------:R-:W1:Y:S01]  /*8960*/  S2R R20, SR_CTAID.Y ;  /* 0x0000000000147919 */ /* 0x000e620000002600 */
[----:B------:R-:W-:Y:S01]  /*8970*/  ULDC UR11, c[0x0][0x150] ;  /* 0x00005400000b7ab9 */ /* 0x000fe20000000800 */
[----:B------:R-:W-:Y:S01]  /*8980*/  IMAD.MOV.U32 R4, RZ, RZ, R16 ;  /* 0x000000ffff047224 */ /* 0x000fe200078e0010 */
[----:B------:R-:W-:Y:S01]  /*8990*/  ISETP.NE.AND.EX P0, PT, RZ, UR9, PT, P0 ;  /* 0x00000009ff007c0c */ /* 0x000fe2000bf05300 */
[----:B------:R-:W-:Y:S01]  /*89a0*/  IMAD.MOV.U32 R5, RZ, RZ, R17 ;  /* 0x000000ffff057224 */ /* 0x000fe200078e0011 */
[----:B0-----:R-:W-:-:S11]  /*89b0*/  I2FP.F32.U32 R22, R15 ;  /* 0x0000000f00167245 */ /* 0x001fd60000201000 */
[----:B------:R-:W-:Y:S05]  /*89c0*/  @!P0 BRA `(.L_x_173) ;  /* 0x0000000000288947 */ /* 0x000fea0003800000 */
[----:B------:R-:W-:Y:S02]  /*89d0*/  ULDC UR7, c[0x0][0x634] ;  /* 0x00018d0000077ab9 */ /* 0x000fe40000000800 */
[----:B------:R-:W-:-:S05]  /*89e0*/  IADD3 R5, P0, R16, UR7, RZ ;  /* 0x0000000710057c10 */ /* 0x000fca000ff1e0ff */
[----:B------:R-:W-:-:S04]  /*89f0*/  IMAD.X R21, RZ, RZ, R17, P0 ;  /* 0x000000ffff157224 */ /* 0x000fc800000e0611 */
[----:B------:R-:W-:-:S04]  /*8a00*/  IMAD.WIDE.U32 R6, R21, UR8, RZ ;  /* 0x0000000815067c25 */ /* 0x000fc8000f8e00ff */
[----:B------:R-:W-:-:S04]  /*8a10*/  IMAD.WIDE.U32 R6, P0, R5, UR9, R6 ;  /* 0x0000000905067c25 */ /* 0x000fc8000f800006 */
[----:B------:R-:W-:-:S04]  /*8a20*/  IMAD.WIDE.U32 R4, R5, UR8, RZ ;  /* 0x0000000805047c25 */ /* 0x000fc8000f8e00ff */
[----:B------:R-:W-:Y:S01]  /*8a30*/  IMAD.MOV.U32 R4, RZ, RZ, R7 ;  /* 0x000000ffff047224 */ /* 0x000fe200078e0007 */
[----:B------:R-:W-:Y:S01]  /*8a40*/  IADD3 RZ, P1, R5, R6, RZ ;  /* 0x0000000605ff7210 */ /* 0x000fe20007f3e0ff */
[----:B------:R-:W-:-:S04]  /*8a50*/  IMAD.X R5, RZ, RZ, RZ, P0 ;  /* 0x000000ffff057224 */ /* 0x000fc800000e06ff */
[----:B------:R-:W-:-:S08]  /*8a60*/  IMAD.WIDE.U32.X R4, R21, UR9, R4, P1 ;  /* 0x0000000915047c25 */ /* 0x000fd000088e0404 */
.L_x_173:
[--C-:B------:R-:W-:Y:S01]  /*8a70*/  SHF.R.U64 R14, R4, UR10, R5.reuse ;  /* 0x0000000a040e7c19 */ /* 0x100fe20008001205 */
[----:B------:R-:W-:Y:S01]  /*8a80*/  FMUL R22, R22, UR11 ;  /* 0x0000000b16167c20 */ /* 0x000fe20008400000 */
[----:B------:R-:W-:Y:S01]  /*8a90*/  SHF.R.U32.HI R4, RZ, UR10, R5 ;  /* 0x0000000aff047c19 */ /* 0x000fe20008011605 */
[----:B------:R-:W0:Y:S01]  /*8aa0*/  LDC R6, c[0x0][0x144] ;  /* 0x00005100ff067b82 */ /* 0x000e220000000800 */
[----:B------:R-:W-:Y:S01]  /*8ab0*/  IADD3 R5, P0, RZ, -R14, RZ ;  /* 0x8000000eff057210 */ /* 0x000fe20007f1e0ff */
[----:B------:R-:W-:Y:S01]  /*8ac0*/  ULDC UR7, c[0x0][0x154] ;  /* 0x0000550000077ab9 */ /* 0x000fe20000000800 */
[----:B-1----:R-:W-:Y:S01]  /*8ad0*/  I2FP.F32.U32 R7, R20 ;  /* 0x0000001400077245 */ /* 0x002fe20000201000 */
[----:B------:R-:W1:Y:S01]  /*8ae0*/  F2I.U32.TRUNC.NTZ R22, R22 ;  /* 0x0000001600167305 */ /* 0x000e62000020f000 */
[----:B------:R-:W-:Y:S01]  /*8af0*/  ULDC.64 UR8, c[0x0][0x620] ;  /* 0x0001880000087ab9 */ /* 0x000fe20000000a00 */
[----:B------:R-:W-:Y:S01]  /*8b00*/  IMAD.X R4, RZ, RZ, ~R4, P0 ;  /* 0x000000ffff047224 */ /* 0x000fe200000e0e04 */
[----:B------:R-:W-:Y:S01]  /*8b10*/  ISETP.NE.AND P2, PT, R2, 0x1, PT ;  /* 0x000000010200780c */ /* 0x000fe20003f45270 */
[----:B------:R-:W-:Y:S01]  /*8b20*/  FMUL R23, R7, UR7 ;  /* 0x0000000707177c20 */ /* 0x000fe20008400000 */
[----:B------:R-:W2:Y:S01]  /*8b30*/  LDC R25, c[0x0][0x148] ;  /* 0x00005200ff197b82 */ /* 0x000ea20000000800 */
[----:B------:R-:W-:Y:S01]  /*8b40*/  IMAD R4, R4, UR8, RZ ;  /* 0x0000000804047c24 */ /* 0x000fe2000f8e02ff */
[----:B------:R-:W-:-:S03]  /*8b50*/  ULDC UR7, c[0x0][0x618] ;  /* 0x0001860000077ab9 */ /* 0x000fc60000000800 */
[----:B------:R-:W3:Y:S01]  /*8b60*/  F2I.U32.TRUNC.NTZ R23, R23 ;  /* 0x0000001700177305 */ /* 0x000ee2000020f000 */
[C---:B------:R-:W-:Y:S02]  /*8b70*/  IMAD R7, R5.reuse, UR9, R4 ;  /* 0x0000000905077c24 */ /* 0x040fe4000f8e0204 */
[----:B------:R-:W-:Y:S01]  /*8b80*/  IMAD.WIDE.U32 R4, R5, UR8, R16 ;  /* 0x0000000805047c25 */ /* 0x000fe2000f8e0010 */
[----:B------:R-:W-:Y:S02]  /*8b90*/  ULDC.64 UR8, c[0x0][0x640] ;  /* 0x0001900000087ab9 */ /* 0x000fe40000000a00 */
[----:B------:R-:W-:Y:S01]  /*8ba0*/  ISETP.NE.U32.AND P0, PT, RZ, UR8, PT ;  /* 0x00000008ff007c0c */ /* 0x000fe2000bf05070 */
[----:B------:R-:W-:Y:S02]  /*8bb0*/  IMAD.IADD R5, R5, 0x1, R7 ;  /* 0x0000000105057824 */ /* 0x000fe400078e0207 */
[----:B-1----:R-:W-:Y:S01]  /*8bc0*/  IMAD.MOV R22, RZ, RZ, -R22 ;  /* 0x000000ffff167224 */ /* 0x002fe200078e0a16 */
[----:B------:R-:W-:-:S02]  /*8bd0*/  ISETP.NE.AND.EX P0, PT, RZ, UR9, PT, P0 ;  /* 0x00000009ff007c0c */ /* 0x000fc4000bf05300 */
[----:B------:R-:W-:Y:S01]  /*8be0*/  SHF.R.U64 R21, R4, UR7, R5 ;  /* 0x0000000704157c19 */ /* 0x000fe20008001205 */
[----:B0-----:R-:W-:Y:S01]  /*8bf0*/  IMAD R15, R6, R22, R15 ;  /* 0x00000016060f7224 */ /* 0x001fe200078e020f */
[----:B------:R-:W-:Y:S01]  /*8c00*/  SHF.R.U32.HI R4, RZ, UR7, R5 ;  /* 0x00000007ff047c19 */ /* 0x000fe20008011605 */
[----:B------:R-:W-:Y:S01]  /*8c10*/  ULDC UR7, c[0x0][0x608] ;  /* 0x0001820000077ab9 */ /* 0x000fe20000000800 */
[----:B---3--:R-:W-:Y:S02]  /*8c20*/  IMAD.MOV R6, RZ, RZ, -R23 ;  /* 0x000000ffff067224 */ /* 0x008fe400078e0a17 */
[--C-:B------:R-:W-:Y:S02]  /*8c30*/  SHF.R.U64 R22, R21, UR7, R4.reuse ;  /* 0x0000000715167c19 */ /* 0x100fe40008001204 */
[----:B------:R-:W-:Y:S01]  /*8c40*/  SHF.R.U32.HI R5, RZ, UR7, R4 ;  /* 0x00000007ff057c19 */ /* 0x000fe20008011604 */
[----:B------:R-:W-:Y:S01]  /*8c50*/  ULDC UR7, c[0x0][0x658] ;  /* 0x0001960000077ab9 */ /* 0x000fe20000000800 */
[----:B--2---:R-:W-:-:S02]  /*8c60*/  @P2 IMAD R15, R25, R6, R20 ;  /* 0x00000006190f2224 */ /* 0x004fc400078e0214 */
[--C-:B------:R-:W-:Y:S02]  /*8c70*/  SHF.R.U64 R20, R22, UR7, R5.reuse ;  /* 0x0000000716147c19 */ /* 0x100fe40008001205 */
[----:B------:R-:W-:-:S03]  /*8c80*/  SHF.R.U32.HI R23, RZ, UR7, R5 ;  /* 0x00000007ff177c19 */ /* 0x000fc60008011605 */
[----:B------:R-:W-:Y:S02]  /*8c90*/  IMAD.MOV.U32 R6, RZ, RZ, R20 ;  /* 0x000000ffff067224 */ /* 0x000fe400078e0014 */
[----:B------:R-:W-:Y:S01]  /*8ca0*/  IMAD.MOV.U32 R5, RZ, RZ, R23 ;  /* 0x000000ffff057224 */ /* 0x000fe200078e0017 */
[----:B------:R-:W-:Y:S06]  /*8cb0*/  @!P0 BRA `(.L_x_174) ;  /* 0x00000000002c8947 */ /* 0x000fec0003800000 */
        /* <DEDUP_REMOVED lines=9> */
[----:B------:R-:W-:-:S04]  /*8d50*/  IMAD.WIDE.U32.X R4, R23, UR9, R4, P1 ;  /* 0x0000000917047c25 */ /* 0x000fc800088e0404 */
[----:B------:R-:W-:-:S07]  /*8d60*/  IMAD.MOV.U32 R6, RZ, RZ, R4 ;  /* 0x000000ffff067224 */ /* 0x000fce00078e0004 */
.L_x_174:
[----:B------:R-:W-:Y:S01]  /*8d70*/  ULDC UR7, c[0x0][0x648] ;  /* 0x0001920000077ab9 */ /* 0x000fe20000000800 */
[----:B------:R-:W-:Y:S01]  /*8d80*/  LOP3.LUT R4, R22, UR6, RZ, 0xc0, !PT ;  /* 0x0000000616047c12 */ /* 0x000fe2000f8ec0ff */
[----:B------:R-:W-:Y:S01]  /*8d90*/  ULDC UR8, c[0x0][0x610] ;  /* 0x0001840000087ab9 */ /* 0x000fe20000000800 */
[----:B------:R-:W-:Y:S01]  /*8da0*/  SHF.R.U64 R5, R6, UR7, R5 ;  /* 0x0000000706057c19 */ /* 0x000fe20008001205 */
[----:B------:R-:W-:Y:S01]  /*8db0*/  ULDC UR7, c[0x0][0x638] ;  /* 0x00018e0000077ab9 */ /* 0x000fe20000000800 */
[----:B------:R-:W-:-:S03]  /*8dc0*/  LOP3.LUT R21, R21, UR4, RZ, 0xc0, !PT ;  /* 0x0000000415157c12 */ /* 0x000fc6000f8ec0ff */
[----:B------:R-:W-:Y:S02]  /*8dd0*/  IMAD.MOV R7, RZ, RZ, -R5 ;  /* 0x000000ffff077224 */ /* 0x000fe400078e0a05 */
[----:B------:R-:W-:Y:S02]  /*8de0*/  IMAD R4, R5, UR5, R4 ;  /* 0x0000000505047c24 */ /* 0x000fe4000f8e0204 */
[----:B------:R-:W-:Y:S01]  /*8df0*/  IMAD R20, R7, UR7, R20 ;  /* 0x0000000707147c24 */ /* 0x000fe2000f8e0214 */
[----:B------:R-:W-:Y:S01]  /*8e00*/  ULDC UR7, c[0x0][0x600] ;  /* 0x0001800000077ab9 */ /* 0x000fe20000000800 */
[----:B------:R-:W-:Y:S02]  /*8e10*/  IMAD R15, R4, UR8, R15 ;  /* 0x00000008040f7c24 */ /* 0x000fe4000f8e020f */
[----:B------:R-:W-:Y:S02]  /*8e20*/  IMAD R6, R20, UR7, R21 ;  /* 0x0000000714067c24 */ /* 0x000fe4000f8e0215 */
[----:B------:R-:W-:-:S03]  /*8e30*/  IMAD.MOV.U32 R4, RZ, RZ, 0x1 ;  /* 0x00000001ff047424 */ /* 0x000fc600078e00ff */
[----:B------:R-:W-:Y:S02]  /*8e40*/  SEL R20, R6, R15, !P2 ;  /* 0x0000000f06147207 */ /* 0x000fe40005000000 */
[----:B------:R-:W-:Y:S01]  /*8e50*/  SEL R21, R15, R6, !P2 ;  /* 0x000000060f157207 */ /* 0x000fe20005000000 */
[----:B------:R-:W-:-:S07]  /*8e60*/  IMAD.MOV.U32 R6, RZ, RZ, R14 ;  /* 0x000000ffff067224 */ /* 0x000fce00078e000e */
.L_x_172:
[----:B------:R-:W-:Y:S05]  /*8e70*/  BSYNC B1 ;  /* 0x0000000000017941 */ /* 0x000fea0003800000 */
.L_x_171:
[----:B------:R-:W-:-:S13]  /*8e80*/  LOP3.LUT P0, RZ, R4, 0xff, RZ, 0xc0, !PT ;  /* 0x000000ff04ff7812 */ /* 0x000fda000780c0ff */
[----:B------:R-:W-:Y:S05]  /*8e90*/  @P0 BRA `(.L_x_175) ;  /* 0xfffffff4000c0947 */ /* 0x000fea000383ffff */
[----:B------:R-:W-:Y:S05]  /*8ea0*/  BSYNC B0 ;  /* 0x0000000000007941 */ /* 0x000fea0003800000 */
.L_x_164:
[----:B------:R-:W-:-:S03]  /*8eb0*/  UMOV UR7, 0xffffffff ;  /* 0xffffffff00077882 */ /* 0x000fc60000000000 */
[----:B------:R-:W-:Y:S05]  /*8ec0*/  BRA.DIV UR7, `(.L_x_176) ;  /* 0x0000000207cc7947 */ /* 0x000fea000b800000 */
[----:B------:R-:W-:-:S13]  /*8ed0*/  ELECT P6, URZ, PT ;  /* 0x00000000003f782f */ /* 0x000fda00038c0000 */
.L_x_188:
[----:B------:R-:W-:Y:S04]  /*8ee0*/  BSSY B0, `(.L_x_177) ;  /* 0x0000019000007945 */ /* 0x000fe80003800000 */
[----:B------:R-:W-:Y:S05]  /*8ef0*/  @!P6 BRA `(.L_x_178) ;  /* 0x00000000005ce947 */ /* 0x000fea0003800000 */
[----:B------:R-:W-:-:S04]  /*8f00*/  LOP3.LUT R18, R18, 0x2, RZ, 0xfc, !PT ;  /* 0x0000000212127812 */ /* 0x000fc800078efcff */
[----:B------:R-:W-:-:S13]  /*8f10*/  ISETP.NE.AND P0, PT, R18, 0x3, PT ;  /* 0x000000031200780c */ /* 0x000fda0003f05270 */
[----:B------:R-:W-:Y:S05]  /*8f20*/  @!P0 BRA `(.L_x_179) ;  /* 0x0000000000048947 */ /* 0x000fea0003800000 */
[----:B------:R-:W-:Y:S01]  /*8f30*/  BPT.TRAP 0x1 ;  /* 0x000000040000795c */ /* 0x000fe20000300000 */
.L_x_179:
[----:B------:R-:W0:Y:S01]  /*8f40*/  S2R R5, SR_CgaCtaId ;  /* 0x0000000000057919 */ /* 0x000e220000008800 */
[----:B------:R-:W-:Y:S02]  /*8f50*/  MOV R0, 0x400 ;  /* 0x0000040000007802 */ /* 0x000fe40000000f00 */
[----:B------:R-:W-:Y:S02]  /*8f60*/  SHF.L.U32 R2, R3, 0x1f, RZ ;  /* 0x0000001f03027819 */ /* 0x000fe400000006ff */
[----:B0-----:R-:W-:-:S05]  /*8f70*/  LEA R5, R5, R0, 0x18 ;  /* 0x0000000005057211 */ /* 0x001fca00078ec0ff */
[----:B------:R-:W-:-:S04]  /*8f80*/  VIADD R5, R5, 0x10 ;  /* 0x0000001005057836 */ /* 0x000fc80000000000 */
[C---:B------:R-:W-:Y:S02]  /*8f90*/  IMAD R7, R8.reuse, 0x8, R5 ;  /* 0x0000000808077824 */ /* 0x040fe400078e0205 */
[----:B------:R-:W-:Y:S02]  /*8fa0*/  VIADD R8, R8, 0x1 ;  /* 0x0000000108087836 */ /* 0x000fe40000000000 */
[----:B------:R-:W0:Y:S03]  /*8fb0*/  SYNCS.PHASECHK.TRANS64.TRYWAIT P0, [R7+URZ], R2 ;  /* 0x00000002070075a7 */ /* 0x000e26000800017f */
[----:B------:R-:W-:-:S04]  /*8fc0*/  ISETP.NE.AND P1, PT, R8, 0x2, PT ;  /* 0x000000020800780c */ /* 0x000fc80003f25270 */
[----:B------:R-:W-:Y:S02]  /*8fd0*/  SEL R0, RZ, 0x1, P1 ;  /* 0x00000001ff007807 */ /* 0x000fe40000800000 */
[----:B------:R-:W-:Y:S02]  /*8fe0*/  SEL R8, R8, RZ, P1 ;  /* 0x000000ff08087207 */ /* 0x000fe40000800000 */
[----:B------:R-:W-:Y:S01]  /*8ff0*/  LOP3.LUT R0, R3, R0, RZ, 0x3c, !PT ;  /* 0x0000000003007212 */ /* 0x000fe200078e3cff */
[----:B0-----:R-:W-:Y:S06]  /*9000*/  @!P0 BRA `(.L_x_180) ;  /* 0x00000000009c8947 */ /* 0x001fec0003800000 */
.L_x_189:
[----:B------:R-:W-:Y:S01]  /*9010*/  IMAD R5, R8, 0x8, R5 ;  /* 0x0000000808057824 */ /* 0x000fe200078e0205 */
[----:B------:R-:W-:-:S07]  /*9020*/  SHF.L.U32 R0, R0, 0x1f, RZ ;  /* 0x0000001f00007819 */ /* 0x000fce00000006ff */
.L_x_181:
[----:B-1----:R1:W2:Y:S02]  /*9030*/  SYNCS.PHASECHK.TRANS64.TRYWAIT P0, [R5+URZ], R0 ;  /* 0x00000000050075a7 */ /* 0x0022a4000800017f */
[----:B--2---:R-:W-:Y:S05]  /*9040*/  @!P0 NANOSLEEP.SYNCS 0x989680 ;  /* 0x009896800000895d */ /* 0x004fea0003900000 */
[----:B------:R-:W2:Y:S02]  /*9050*/  @!P0 SYNCS.PHASECHK.TRANS64 P0, [R5+URZ], R0 ;  /* 0x00000000050085a7 */ /* 0x000ea4000800007f */
[----:B--2---:R-:W-:Y:S05]  /*9060*/  @!P0 BRA `(.L_x_181) ;  /* 0xfffffffc00f08947 */ /* 0x004fea000383ffff */
.L_x_178:
[----:B------:R-:W-:Y:S05]  /*9070*/  BSYNC B0 ;  /* 0x0000000000007941 */ /* 0x000fea0003800000 */
.L_x_177:
[----:B------:R-:W-:Y:S05]  /*9080*/  EXIT ;  /* 0x000000000000794d */ /* 0x000fea0003800000 */
.L_x_21:
[----:B-1----:R1:W2:Y:S02]  /*9090*/  SYNCS.PHASECHK.TRANS64.TRYWAIT P1, [R3+URZ], R0 ;  /* 0x00000000030075a7 */ /* 0x0022a4000802017f */
[----:B--2---:R-:W-:Y:S05]  /*90a0*/  @!P1 NANOSLEEP.SYNCS 0x989680 ;  /* 0x009896800000995d */ /* 0x004fea0003900000 */
[----:B------:R-:W2:Y:S02]  /*90b0*/  @!P1 SYNCS.PHASECHK.TRANS64 P1, [R3+URZ], R0 ;  /* 0x00000000030095a7 */ /* 0x000ea4000802007f */
[----:B--2---:R-:W-:Y:S05]  /*90c0*/  @!P1 BRA `(.L_x_21) ;  /* 0xfffffffc00f09947 */ /* 0x004fea000383ffff */
[----:B------:R-:W-:Y:S05]  /*90d0*/  BRA `(.L_x_20) ;  /* 0xffffff8400b47947 */ /* 0x000fea000383ffff */
.L_x_26:
[----:B-1----:R1:W2:Y:S02]  /*90e0*/  SYNCS.PHASECHK.TRANS64.TRYWAIT P1, [R5+URZ], R4 ;  /* 0x00000004050075a7 */ /* 0x0022a4000802017f */
[----:B--2---:R-:W-:Y:S05]  /*90f0*/  @!P1 NANOSLEEP.SYNCS 0x989680 ;  /* 0x009896800000995d */ /* 0x004fea0003900000 */
[----:B------:R-:W2:Y:S02]  /*9100*/  @!P1 SYNCS.PHASECHK.TRANS64 P1, [R5+URZ], R4 ;  /* 0x00000004050095a7 */ /* 0x000ea4000802007f */
[----:B--2---:R-:W-:Y:S05]  /*9110*/  @!P1 BRA `(.L_x_26) ;  /* 0xfffffffc00f09947 */ /* 0x004fea000383ffff */
[----:B------:R-:W-:Y:S05]  /*9120*/  BRA `(.L_x_25) ;  /* 0xffffff8c00c47947 */ /* 0x000fea000383ffff */
.L_x_165:
[----:B------:R-:W-:Y:S01]  /*9130*/  BSSY B1, `(.L_x_182) ;  /* 0x0000006000017945 */ /* 0x000fe20003800000 */
[----:B------:R-:W-:-:S07]  /*9140*/  IMAD.MOV.U32 R15, RZ, RZ, -0x1 ;  /* 0xffffffffff0f7424 */ /* 0x000fce00078e00ff */
[----:B------:R-:W-:Y:S05]  /*9150*/  WARPSYNC.COLLECTIVE R15, `(.L_x_183) ;  /* 0x000000000f0c7348 */ /* 0x000fea0003c00000 */
[----:B------:R-:W-:Y:S02]  /*9160*/  ELECT P6, UR62, PT ;  /* 0x00000000003e782f */ /* 0x000fe400038c0000 */
[----:B------:R-:W-:Y:S01]  /*9170*/  MOV R14, UR62 ;  /* 0x0000003e000e7c02 */ /* 0x000fe20008000f00 */
[----:B------:R-:W-:Y:S10]  /*9180*/  ENDCOLLECTIVE ;  /* 0x000000000000791b */ /* 0x000ff40003800000 */
.L_x_183:
[----:B------:R-:W-:Y:S05]  /*9190*/  BSYNC B1 ;  /* 0x0000000000017941 */ /* 0x000fea0003800000 */
.L_x_182:
[----:B------:R-:W-:Y:S05]  /*91a0*/  BRA `(.L_x_184) ;  /* 0xfffffff000547947 */ /* 0x000fea000383ffff */
.L_x_168:
[----:B-1----:R1:W2:Y:S02]  /*91b0*/  SYNCS.PHASECHK.TRANS64.TRYWAIT P0, [R23+URZ+0x10], R14 ;  /* 0x0000100e170075a7 */ /* 0x0022a4000800017f */
[----:B--2---:R-:W-:Y:S05]  /*91c0*/  @!P0 NANOSLEEP.SYNCS 0x989680 ;  /* 0x009896800000895d */ /* 0x004fea0003900000 */
[----:B------:R-:W2:Y:S02]  /*91d0*/  @!P0 SYNCS.PHASECHK.TRANS64 P0, [R23+URZ+0x10], R14 ;  /* 0x0000100e170085a7 */ /* 0x000ea4000800007f */
[----:B--2---:R-:W-:Y:S05]  /*91e0*/  @!P0 BRA `(.L_x_168) ;  /* 0xfffffffc00f08947 */ /* 0x004fea000383ffff */
[----:B------:R-:W-:Y:S05]  /*91f0*/  BRA `(.L_x_185) ;  /* 0xfffffff0008c7947 */ /* 0x000fea000383ffff */
.L_x_176:
[----:B------:R-:W-:Y:S01]  /*9200*/  BSSY B0, `(.L_x_186) ;  /* 0x0000006000007945 */ /* 0x000fe20003800000 */
[----:B------:R-:W-:-:S07]  /*9210*/  IMAD.MOV.U32 R15, RZ, RZ, -0x1 ;  /* 0xffffffffff0f7424 */ /* 0x000fce00078e00ff */
[----:B------:R-:W-:Y:S05]  /*9220*/  WARPSYNC.COLLECTIVE R15, `(.L_x_187) ;  /* 0x000000000f0c7348 */ /* 0x000fea0003c00000 */
[----:B------:R-:W-:Y:S02]  /*9230*/  ELECT P6, UR62, PT ;  /* 0x00000000003e782f */ /* 0x000fe400038c0000 */
[----:B------:R-:W-:Y:S01]  /*9240*/  MOV R14, UR62 ;  /* 0x0000003e000e7c02 */ /* 0x000fe20008000f00 */
[----:B------:R-:W-:Y:S10]  /*9250*/  ENDCOLLECTIVE ;  /* 0x000000000000791b */ /* 0x000ff40003800000 */
.L_x_187:
[----:B------:R-:W-:Y:S05]  /*9260*/  BSYNC B0 ;  /* 0x0000000000007941 */ /* 0x000fea0003800000 */
.L_x_186:
[----:B------:R-:W-:Y:S05]  /*9270*/  BRA `(.L_x_188) ;  /* 0xfffffffc00187947 */ /* 0x000fea000383ffff */
.L_x_180:
[----:B0-----:R0:W1:Y:S02]  /*9280*/  SYNCS.PHASECHK.TRANS64.TRYWAIT P0, [R7+URZ], R2 ;  /* 0x00000002070075a7 */ /* 0x001064000800017f */
[----:B-1----:R-:W-:Y:S05]  /*9290*/  @!P0 NANOSLEEP.SYNCS 0x989680 ;  /* 0x009896800000895d */ /* 0x002fea0003900000 */
[----:B------:R-:W1:Y:S02]  /*92a0*/  @!P0 SYNCS.PHASECHK.TRANS64 P0, [R7+URZ], R2 ;  /* 0x00000002070085a7 */ /* 0x000e64000800007f */
[----:B-1----:R-:W-:Y:S05]  /*92b0*/  @!P0 BRA `(.L_x_180) ;  /* 0xfffffffc00f08947 */ /* 0x002fea000383ffff */
[----:B------:R-:W-:Y:S05]  /*92c0*/  BRA `(.L_x_189) ;  /* 0xfffffffc00507947 */ /* 0x000fea000383ffff */
.L_x_190:
[----:B------:R-:W-:-:S00]  /*92d0*/  BRA `(.L_x_190) ;  /* 0xfffffffc00fc7947 */ /* 0x000fc0000383ffff */
[----:B------:R-:W-:-:S00]  /*92e0*/  NOP ;  /* 0x0000000000007918 */ /* 0x000fc00000000000 */
        /* <DEDUP_REMOVED lines=9> */
.L_x_191:


//--------------------- .nv.global.init           --------------------------
	.section	.nv.global.init,"aw",@progbits
.nv.global.init:
	.type		$str$22,@object
	.size		$str$22,($str$23 - $str$22)
$str$22:
        /*0000*/ 	.byte	0x6b, 0x5f, 0x74, 0x69, 0x6c, 0x65, 0x5f, 0x63, 0x6f, 0x75, 0x6e, 0x74, 0x20, 0x3e, 0x3d, 0x20
        /*0010*/ 	.byte	0x31, 0x00
	.type		$str$23,@object
	.size		$str$23,(__unnamed_1 - $str$23)
$str$23:
        /*0012*/ 	.byte	0x2f, 0x74, 0x6d, 0x70, 0x2f, 0x63, 0x75, 0x74, 0x6c, 0x61, 0x73, 0x73, 0x5f, 0x73, 0x77, 0x65
        /*0022*/ 	.byte	0x65, 0x70, 0x5f, 0x73, 0x72, 0x63, 0x2f, 0x69, 0x6e, 0x63, 0x6c, 0x75, 0x64, 0x65, 0x2f, 0x63
        /*0032*/ 	.byte	0x75, 0x74, 0x6c, 0x61, 0x73, 0x73, 0x2f, 0x67, 0x65, 0x6d, 0x6d, 0x2f, 0x63, 0x6f, 0x6c, 0x6c
        /*0042*/ 	.byte	0x65, 0x63, 0x74, 0x69, 0x76, 0x65, 0x2f, 0x73, 0x6d, 0x39, 0x30, 0x5f, 0x6d, 0x6d, 0x61, 0x5f
        /*0052*/ 	.byte	0x74, 0x6d, 0x61, 0x5f, 0x67, 0x6d, 0x6d, 0x61, 0x5f, 0x73, 0x73, 0x5f, 0x77, 0x61, 0x72, 0x70
        /*0062*/ 	.byte	0x73, 0x70, 0x65, 0x63, 0x69, 0x61, 0x6c, 0x69, 0x7a, 0x65, 0x64, 0x2e, 0x68, 0x70, 0x70, 0x00
	.type		__unnamed_1,@object
	.size		__unnamed_1,(.L_0 - __unnamed_1)
__unnamed_1:
        /*0072*/ 	.byte	0x76, 0x6f, 0x69, 0x64, 0x20, 0x63, 0x75, 0x74, 0x6c, 0x61, 0x73, 0x73, 0x3a, 0x3a, 0x67, 0x65
        /* <DEDUP_REMOVED lines=180> */
        /*0bc2*/ 	.byte	0x74, 0x65, 0x3a, 0x3a, 0x69, 0x64, 0x65, 0x6e, 0x74, 0x69, 0x74, 0x79, 0x5d, 0x00
.L_0:


//--------------------- .nv.shared._ZN7cutlass13device_kernelINS_4gemm6kernel13GemmUniversalIN4cute5tupleIJiiiiEEENS1_10collective13CollectiveMmaINS1_34MainloopSm90TmaGmmaWarpSpecializedILi2ENS5_IJNS4_1CILi8EEENSA_ILi1EEESC_EEENS1_35KernelTmaWarpSpecializedCooperativeEEENS5_IJNSA_ILi256EEENSA_ILi64EEENSA_ILi128EEEEEENS_10bfloat16_tENS5_IJlSC_lEEESK_SL_NS4_8TiledMMAINS4_8MMA_AtomIJNS4_4SM904GMMA27MMA_64x64x16_F32BF16BF16_SSILNSP_5MajorE0ELSR_0ELNSP_7ScaleInE1ELSS_1EEEEEENS4_6LayoutINS5_IJNSA_ILi2EEESC_SC_EEENS5_IJSC_NSA_ILi0EEESY_EEEEENS5_IJNS4_10UnderscoreES11_S11_EEEEENS4_13SM90_TMA_LOADENS4_14ComposedLayoutINS4_7SwizzleILi3ELi4ELi3EEENS4_18smem_ptr_flag_bitsILi16EEENSV_INS5_IJSB_SH_EEENS5_IJSH_SC_EEEEEEEvNS4_8identityENS4_23SM90_TMA_LOAD_MULTICASTES1D_vS1E_EENS_8epilogue10collective6detail29Sm90TmaWarpSpecializedAdapterINS1I_15DefaultEpilogueISK_SL_SL_NS1H_6thread17LinearCombinationISK_Li1EffLNS1M_9ScaleType4KindE0ELNS_15FloatRoundStyleE2ESK_EENS1_15EpilogueDefaultEEEEEvvEEEEvNT_6ParamsE --------------------------
	.section	.nv.shared._ZN7cutlass13device_kernelINS_4gemm6kernel13GemmUniversalIN4cute5tupleIJiiiiEEENS1_10collective13CollectiveMmaINS1_34MainloopSm90TmaGmmaWarpSpecializedILi2ENS5_IJNS4_1CILi8EEENSA_ILi1EEESC_EEENS1_35KernelTmaWarpSpecializedCooperativeEEENS5_IJNSA_ILi256EEENSA_ILi64EEENSA_ILi128EEEEEENS_10bfloat16_tENS5_IJlSC_lEEESK_SL_NS4_8TiledMMAINS4_8MMA_AtomIJNS4_4SM904GMMA27MMA_64x64x16_F32BF16BF16_SSILNSP_5MajorE0ELSR_0ELNSP_7ScaleInE1ELSS_1EEEEEENS4_6LayoutINS5_IJNSA_ILi2EEESC_SC_EEENS5_IJSC_NSA_ILi0EEESY_EEEEENS5_IJNS4_10UnderscoreES11_S11_EEEEENS4_13SM90_TMA_LOADENS4_14ComposedLayoutINS4_7SwizzleILi3ELi4ELi3EEENS4_18smem_ptr_flag_bitsILi16EEENSV_INS5_IJSB_SH_EEENS5_IJSH_SC_EEEEEEEvNS4_8identityENS4_23SM90_TMA_LOAD_MULTICASTES1D_vS1E_EENS_8epilogue10collective6detail29Sm90TmaWarpSpecializedAdapterINS1I_15DefaultEpilogueISK_SL_SL_NS1H_6thread17LinearCombinationISK_Li1EffLNS1M_9ScaleType4KindE0ELNS_15FloatRoundStyleE2ESK_EENS1_15EpilogueDefaultEEEEEvvEEEEvNT_6ParamsE,"aw",@nobits
	.sectionflags	@""
	.align	16
	.zero		1024


//--------------------- .nv.shared.reserved.0     --------------------------
	.section	.nv.shared.reserved.0,"aw",@nobits
	.weak		__nv_reservedSMEM_offset_0_alias
	.size		__nv_reservedSMEM_offset_0_alias, 0, 0
	.other		__nv_reservedSMEM_offset_0_alias,@"STO_CUDA_RESERVED_SHARED STV_DEFAULT"
__nv_reservedSMEM_offset_0_alias:
	.zero		0


//--------------------- .nv.global                --------------------------
	.section	.nv.global,"aw",@nobits
.nv.global:
	.type		_ZN40_INTERNAL_8281cd17_4_k_cu_edfe2ec4_229204cute1_E,@object
	.size		_ZN40_INTERNAL_8281cd17_4_k_cu_edfe2ec4_229204cute1_E,(_ZN40_INTERNAL_8281cd17_4_k_cu_edfe2ec4_229204cuda3std3__45__cpo6cbeginE - _ZN40_INTERNAL_8281cd17_4_k_cu_edfe2ec4_229204cute1_E)
_ZN40_INTERNAL_8281cd17_4_k_cu_edfe2ec4_229204cute1_E:
	.zero		1
	.type		_ZN40_INTERNAL_8281cd17_4_k_cu_edfe2ec4_229204cuda3std3__45__cpo6cbeginE,@object
	.size		_ZN40_INTERNAL_8281cd17_4_k_cu_edfe2ec4_229204cuda3std3__45__cpo6cbeginE,(_ZN40_INTERNAL_8281cd17_4_k_cu_edfe2ec4_229204cuda3std3__48in_placeE - _ZN40_INTERNAL_8281cd17_4_k_cu_edfe2ec4_229204cuda3std3__45__cpo6cbeginE)
_ZN40_INTERNAL_8281cd17_4_k_cu_edfe2ec4_229204cuda3std3__45__cpo6cbeginE:
	.zero		1
	.type		_ZN40_INTERNAL_8281cd17_4_k_cu_edfe2ec4_229204cuda3std3__48in_placeE,@object
	.size		_ZN40_INTERNAL_8281cd17_4_k_cu_edfe2ec4_229204cuda3std3__48in_placeE,(_ZN40_INTERNAL_8281cd17_4_k_cu_edfe2ec4_229204cuda3std6ranges3__45__cpo9iter_moveE - _ZN40_INTERNAL_8281cd17_4_k_cu_edfe2ec4_229204cuda3std3__48in_placeE)
_ZN40_INTERNAL_8281cd17_4_k_cu_edfe2ec4_229204cuda3std3__48in_placeE:
	.zero		1
	.type		_ZN40_INTERNAL_8281cd17_4_k_cu_edfe2ec4_229204cuda3std6ranges3__45__cpo9iter_moveE,@object
	.size		_ZN40_INTERNAL_8281cd17_4_k_cu_edfe2ec4_229204cuda3std6ranges3__45__cpo9iter_moveE,(_ZN40_INTERNAL_8281cd17_4_k_cu_edfe2ec4_229204cuda3std3__45__cpo5beginE - _ZN40_INTERNAL_8281cd17_4_k_cu_edfe2ec4_229204cuda3std6ranges3__45__cpo9iter_moveE)
_ZN40_INTERNAL_8281cd17_4_k_cu_edfe2ec4_229204cuda3std6ranges3__45__cpo9iter_moveE:
	.zero		1
	.type		_ZN40_INTERNAL_8281cd17_4_k_cu_edfe2ec4_229204cuda3std3__45__cpo5beginE,@object
	.size		_ZN40_INTERNAL_8281cd17_4_k_cu_edfe2ec4_229204cuda3std3__45__cpo5beginE,(_ZN40_INTERNAL_8281cd17_4_k_cu_edfe2ec4_229204cuda3std3__442_GLOBAL__N__8281cd17_4_k_cu_edfe2ec4_229206ignoreE - _ZN40_INTERNAL_8281cd17_4_k_cu_edfe2ec4_229204cuda3std3__45__cpo5beginE)
_ZN40_INTERNAL_8281cd17_4_k_cu_edfe2ec4_229204cuda3std3__45__cpo5beginE:
	.zero		1
	.type		_ZN40_INTERNAL_8281cd17_4_k_cu_edfe2ec4_229204cuda3std3__442_GLOBAL__N__8281cd17_4_k_cu_edfe2ec4_229206ignoreE,@object
	.size		_ZN40_INTERNAL_8281cd17_4_k_cu_edfe2ec4_229204cuda3std3__442_GLOBAL__N__8281cd17_4_k_cu_edfe2ec4_229206ignoreE,(_ZN40_INTERNAL_8281cd17_4_k_cu_edfe2ec4_229204cute7productE - _ZN40_INTERNAL_8281cd17_4_k_cu_edfe2ec4_229204cuda3std3__442_GLOBAL__N__8281cd17_4_k_cu_edfe2ec4_229206ignoreE)
_ZN40_INTERNAL_8281cd17_4_k_cu_edfe2ec4_229204cuda3std3__442_GLOBAL__N__8281cd17_4_k_cu_edfe2ec4_229206ignoreE:
	.zero		1
	.type		_ZN40_INTERNAL_8281cd17_4_k_cu_edfe2ec4_229204cute7productE,@object
	.size		_ZN40_INTERNAL_8281cd17_4_k_cu_edfe2ec4_229204cute7productE,(_ZN40_INTERNAL_8281cd17_4_k_cu_edfe2ec4_229204cuda3std3__45__cpo3endE - _ZN40_INTERNAL_8281cd17_4_k_cu_edfe2ec4_229204cute7productE)
_ZN40_INTERNAL_8281cd17_4_k_cu_edfe2ec4_229204cute7productE:
	.zero		1
	.type		_ZN40_INTERNAL_8281cd17_4_k_cu_edfe2ec4_229204cuda3std3__45__cpo3endE,@object
	.size		_ZN40_INTERNAL_8281cd17_4_k_cu_edfe2ec4_229204cuda3std3__45__cpo3endE,(_ZN40_INTERNAL_8281cd17_4_k_cu_edfe2ec4_229204cuda3std3__419piecewise_constructE - _ZN40_INTERNAL_8281cd17_4_k_cu_edfe2ec4_229204cuda3std3__45__cpo3endE)
_ZN40_INTERNAL_8281cd17_4_k_cu_edfe2ec4_229204cuda3std3__45__cpo3endE:
	.zero		1
	.type		_ZN40_INTERNAL_8281cd17_4_k_cu_edfe2ec4_229204cuda3std3__419piecewise_constructE,@object
	.size		_ZN40_INTERNAL_8281cd17_4_k_cu_edfe2ec4_229204cuda3std3__419piecewise_constructE,(_ZN40_INTERNAL_8281cd17_4_k_cu_edfe2ec4_229204cuda3std3__45__cpo4cendE - _ZN40_INTERNAL_8281cd17_4_k_cu_edfe2ec4_229204cuda3std3__419piecewise_constructE)
_ZN40_INTERNAL_8281cd17_4_k_cu_edfe2ec4_229204cuda3std3__419piecewise_constructE:
	.zero		1
	.type		_ZN40_INTERNAL_8281cd17_4_k_cu_edfe2ec4_229204cuda3std3__45__cpo4cendE,@object
	.size		_ZN40_INTERNAL_8281cd17_4_k_cu_edfe2ec4_229204cuda3std3__45__cpo4cendE,(_ZN40_INTERNAL_8281cd17_4_k_cu_edfe2ec4_229204cuda3std6ranges3__45__cpo4swapE - _ZN40_INTERNAL_8281cd17_4_k_cu_edfe2ec4_229204cuda3std3__45__cpo4cendE)
_ZN40_INTERNAL_8281cd17_4_k_cu_edfe2ec4_229204cuda3std3__45__cpo4cendE:
	.zero		1
	.type		_ZN40_INTERNAL_8281cd17_4_k_cu_edfe2ec4_229204cuda3std6ranges3__45__cpo4swapE,@object
	.size		_ZN40_INTERNAL_8281cd17_4_k_cu_edfe2ec4_229204cuda3std6ranges3__45__cpo4swapE,(.L_8 - _ZN40_INTERNAL_8281cd17_4_k_cu_edfe2ec4_229204cuda3std6ranges3__45__cpo4swapE)
_ZN40_INTERNAL_8281cd17_4_k_cu_edfe2ec4_229204cuda3std6ranges3__45__cpo4swapE:
	.zero		1
.L_8:


//--------------------- .nv.constant0._ZN7cutlass13device_kernelINS_4gemm6kernel13GemmUniversalIN4cute5tupleIJiiiiEEENS1_10collective13CollectiveMmaINS1_34MainloopSm90TmaGmmaWarpSpecializedILi2ENS5_IJNS4_1CILi8EEENSA_ILi1EEESC_EEENS1_35KernelTmaWarpSpecializedCooperativeEEENS5_IJNSA_ILi256EEENSA_ILi64EEENSA_ILi128EEEEEENS_10bfloat16_tENS5_IJlSC_lEEESK_SL_NS4_8TiledMMAINS4_8MMA_AtomIJNS4_4SM904GMMA27MMA_64x64x16_F32BF16BF16_SSILNSP_5MajorE0ELSR_0ELNSP_7ScaleInE1ELSS_1EEEEEENS4_6LayoutINS5_IJNSA_ILi2EEESC_SC_EEENS5_IJSC_NSA_ILi0EEESY_EEEEENS5_IJNS4_10UnderscoreES11_S11_EEEEENS4_13SM90_TMA_LOADENS4_14ComposedLayoutINS4_7SwizzleILi3ELi4ELi3EEENS4_18smem_ptr_flag_bitsILi16EEENSV_INS5_IJSB_SH_EEENS5_IJSH_SC_EEEEEEEvNS4_8identityENS4_23SM90_TMA_LOAD_MULTICASTES1D_vS1E_EENS_8epilogue10collective6detail29Sm90TmaWarpSpecializedAdapterINS1I_15DefaultEpilogueISK_SL_SL_NS1H_6thread17LinearCombinationISK_Li1EffLNS1M_9ScaleType4KindE0ELNS_15FloatRoundStyleE2ESK_EENS1_15EpilogueDefaultEEEEEvvEEEEvNT_6ParamsE --------------------------
	.section	.nv.constant0._ZN7cutlass13device_kernelINS_4gemm6kernel13GemmUniversalIN4cute5tupleIJiiiiEEENS1_10collective13CollectiveMmaINS1_34MainloopSm90TmaGmmaWarpSpecializedILi2ENS5_IJNS4_1CILi8EEENSA_ILi1EEESC_EEENS1_35KernelTmaWarpSpecializedCooperativeEEENS5_IJNSA_ILi256EEENSA_ILi64EEENSA_ILi128EEEEEENS_10bfloat16_tENS5_IJlSC_lEEESK_SL_NS4_8TiledMMAINS4_8MMA_AtomIJNS4_4SM904GMMA27MMA_64x64x16_F32BF16BF16_SSILNSP_5MajorE0ELSR_0ELNSP_7ScaleInE1ELSS_1EEEEEENS4_6LayoutINS5_IJNSA_ILi2EEESC_SC_EEENS5_IJSC_NSA_ILi0EEESY_EEEEENS5_IJNS4_10UnderscoreES11_S11_EEEEENS4_13SM90_TMA_LOADENS4_14ComposedLayoutINS4_7SwizzleILi3ELi4ELi3EEENS4_18smem_ptr_flag_bitsILi16EEENSV_INS5_IJSB_SH_EEENS5_IJSH_SC_EEEEEEEvNS4_8identityENS4_23SM90_TMA_LOAD_MULTICASTES1D_vS1E_EENS_8epilogue10collective6detail29Sm90TmaWarpSpecializedAdapterINS1I_15DefaultEpilogueISK_SL_SL_NS1H_6thread17LinearCombinationISK_Li1EffLNS1M_9ScaleType4KindE0ELNS_15FloatRoundStyleE2ESK_EENS1_15EpilogueDefaultEEEEEvvEEEEvNT_6ParamsE,"a",@progbits
	.sectionflags	@""
	.align	4
.nv.constant0._ZN7cutlass13device_kernelINS_4gemm6kernel13GemmUniversalIN4cute5tupleIJiiiiEEENS1_10collective13CollectiveMmaINS1_34MainloopSm90TmaGmmaWarpSpecializedILi2ENS5_IJNS4_1CILi8EEENSA_ILi1EEESC_EEENS1_35KernelTmaWarpSpecializedCooperativeEEENS5_IJNSA_ILi256EEENSA_ILi64EEENSA_ILi128EEEEEENS_10bfloat16_tENS5_IJlSC_lEEESK_SL_NS4_8TiledMMAINS4_8MMA_AtomIJNS4_4SM904GMMA27MMA_64x64x16_F32BF16BF16_SSILNSP_5MajorE0ELSR_0ELNSP_7ScaleInE1ELSS_1EEEEEENS4_6LayoutINS5_IJNSA_ILi2EEESC_SC_EEENS5_IJSC_NSA_ILi0EEESY_EEEEENS5_IJNS4_10UnderscoreES11_S11_EEEEENS4_13SM90_TMA_LOADENS4_14ComposedLayoutINS4_7SwizzleILi3ELi4ELi3EEENS4_18smem_ptr_flag_bitsILi16EEENSV_INS5_IJSB_SH_EEENS5_IJSH_SC_EEEEEEEvNS4_8identityENS4_23SM90_TMA_LOAD_MULTICASTES1D_vS1E_EENS_8epilogue10collective6detail29Sm90TmaWarpSpecializedAdapterINS1I_15DefaultEpilogueISK_SL_SL_NS1H_6thread17LinearCombinationISK_Li1EffLNS1M_9ScaleType4KindE0ELNS_15FloatRoundStyleE2ESK_EENS1_15EpilogueDefaultEEEEEvvEEEEvNT_6ParamsE:
	.zero		1664


//--------------------- SYMBOLS --------------------------

	.type		.nv.reservedSmem.offset0,@object
	.size		.nv.reservedSmem.offset0,0x4
	.type		__assertfail,@function
